	.target	sm_100a

	.elftype	@"ET_EXEC"


//--------------------- .note.nv.tkinfo           --------------------------
	.section	.note.nv.tkinfo,"",@"SHT_NOTE"
	.sectionflags	@"SHF_NOTE_NV_TKINFO"
	.tkinfo
        /*0018*/ 	.word	0x00000002
        /*0030*/ 	.string	""
        /*0030*/ 	.string	"ptxas"
        /*0030*/ 	.string	"Cuda compilation tools, release 13.0, V13.0.88"
        /*0030*/ 	.string	"Build cuda_13.0.r13.0/compiler.36424714_0"
        /*0030*/ 	.string	"-arch sm_100a -m 64 "



//--------------------- .note.nv.cuinfo           --------------------------
	.section	.note.nv.cuinfo,"",@"SHT_NOTE"
	.sectionflags	@"SHF_NOTE_NV_CUINFO"
        /*0018*/ 	.short	0x0002
        /*001a*/ 	.short	0x0064
        /*001c*/ 	.short	0x0082
	.zero		2


//--------------------- .nv.info                  --------------------------
	.section	.nv.info,"",@"SHT_CUDA_INFO"
	.align	4


	//----- nvinfo : EIATTR_REGCOUNT
	.align		4
        /*0000*/ 	.byte	0x04, 0x2f
        /*0002*/ 	.short	(.L_19 - .L_18)
	.align		4
.L_18:
        /*0004*/ 	.word	index@(_ZN7cutlass13device_kernelINS_4gemm6kernel13GemmUniversalIN4cute5tupleIJiiiiEEENS1_10collective13CollectiveMmaINS1_35MainloopSm100TmaUmmaWarpSpecializedILi5ELi2ELi2ENS5_IJNS4_1CILi2EEENSA_ILi1EEESC_EEEEENS5_IJNSA_ILi256EEESF_NSA_ILi64EEEEEENS_6half_tENS5_IJlSC_lEEESI_SJ_NS4_8TiledMMAINS4_8MMA_AtomIJNS4_26SM100_MMA_F16BF16_2x1SM_SSISI_SI_fLi256ELi256ELNS4_4UMMA5MajorE0ELSO_0ELNSN_7ScaleInE0ELSP_0EEEEEENS4_6LayoutINS5_IJSC_SC_SC_EEENS5_IJNSA_ILi0EEESU_SU_EEEEENS5_IJNS4_10UnderscoreESX_SX_EEEEENS4_18SM100_TMA_2SM_LOADENS4_14ComposedLayoutINS4_7SwizzleILi3ELi4ELi3EEENS4_18smem_ptr_flag_bitsILi16EEENSS_INS5_IJNSA_ILi8EEESG_EEENS5_IJSG_SC_EEEEEEEvNS4_8identityES10_S1A_vS1B_EENS_8epilogue10collective18CollectiveEpilogueINS1D_23Sm100TmaWarpSpecializedILi4ELi2ELi64ELb1ELb0EEEJNS5_IJNSA_ILi128EEESF_SG_EEENS5_IJNSS_IS1I_SC_EENSS_ISG_SC_EEEEESI_SJ_SI_SJ_NS1D_6fusion15FusionCallbacksIS1H_NS1N_17LinearCombinationISI_fSI_fLNS_15FloatRoundStyleE2EEES1J_S1M_JEEENS4_5SM1004TMEM4LOAD26SM100_TMEM_LOAD_32dp32b64xENS4_13SM90_TMA_LOADES1A_NS4_39AutoVectorizingCopyWithAssumedAlignmentILi128EEENS4_14SM90_TMA_STOREES1A_S1Z_S1Z_EEEvvEEEEvNT_6ParamsE)
        /*0008*/ 	.word	0x000000ba


	//----- nvinfo : EIATTR_FRAME_SIZE
	.align		4
.L_19:
        /*000c*/ 	.byte	0x04, 0x11
        /*000e*/ 	.short	(.L_21 - .L_20)
	.align		4
.L_20:
        /*0010*/ 	.word	index@($__internal_2_$__cuda_sm10x_tcgen05_guardrail_trap_unallocated_columns_being_dealloced)
        /*0014*/ 	.word	0x00000000


	//----- nvinfo : EIATTR_FRAME_SIZE
	.align		4
.L_21:
        /*0018*/ 	.byte	0x04, 0x11
        /*001a*/ 	.short	(.L_23 - .L_22)
	.align		4
.L_22:
        /*001c*/ 	.word	index@($__internal_1_$__cuda_sm10x_tcgen05_guardrail_trap_phase_invalid_during_alloc)
        /*0020*/ 	.word	0x00000000


	//----- nvinfo : EIATTR_FRAME_SIZE
	.align		4
.L_23:
        /*0024*/ 	.byte	0x04, 0x11
        /*0026*/ 	.short	(.L_25 - .L_24)
	.align		4
.L_24:
        /*0028*/ 	.word	index@($__internal_0_$__cuda_sm10x_tcgen05_guardrail_trap_col_being_dealloced_not_returned_by_alloc)
        /*002c*/ 	.word	0x00000000


	//----- nvinfo : EIATTR_FRAME_SIZE
	.align		4
.L_25:
        /*0030*/ 	.byte	0x04, 0x11
        /*0032*/ 	.short	(.L_27 - .L_26)
	.align		4
.L_26:
        /*0034*/ 	.word	index@(_ZN7cutlass13device_kernelINS_4gemm6kernel13GemmUniversalIN4cute5tupleIJiiiiEEENS1_10collective13CollectiveMmaINS1_35MainloopSm100TmaUmmaWarpSpecializedILi5ELi2ELi2ENS5_IJNS4_1CILi2EEENSA_ILi1EEESC_EEEEENS5_IJNSA_ILi256EEESF_NSA_ILi64EEEEEENS_6half_tENS5_IJlSC_lEEESI_SJ_NS4_8TiledMMAINS4_8MMA_AtomIJNS4_26SM100_MMA_F16BF16_2x1SM_SSISI_SI_fLi256ELi256ELNS4_4UMMA5MajorE0ELSO_0ELNSN_7ScaleInE0ELSP_0EEEEEENS4_6LayoutINS5_IJSC_SC_SC_EEENS5_IJNSA_ILi0EEESU_SU_EEEEENS5_IJNS4_10UnderscoreESX_SX_EEEEENS4_18SM100_TMA_2SM_LOADENS4_14ComposedLayoutINS4_7SwizzleILi3ELi4ELi3EEENS4_18smem_ptr_flag_bitsILi16EEENSS_INS5_IJNSA_ILi8EEESG_EEENS5_IJSG_SC_EEEEEEEvNS4_8identityES10_S1A_vS1B_EENS_8epilogue10collective18CollectiveEpilogueINS1D_23Sm100TmaWarpSpecializedILi4ELi2ELi64ELb1ELb0EEEJNS5_IJNSA_ILi128EEESF_SG_EEENS5_IJNSS_IS1I_SC_EENSS_ISG_SC_EEEEESI_SJ_SI_SJ_NS1D_6fusion15FusionCallbacksIS1H_NS1N_17LinearCombinationISI_fSI_fLNS_15FloatRoundStyleE2EEES1J_S1M_JEEENS4_5SM1004TMEM4LOAD26SM100_TMEM_LOAD_32dp32b64xENS4_13SM90_TMA_LOADES1A_NS4_39AutoVectorizingCopyWithAssumedAlignmentILi128EEENS4_14SM90_TMA_STOREES1A_S1Z_S1Z_EEEvvEEEEvNT_6ParamsE)
        /*0038*/ 	.word	0x00000000


	//----- nvinfo : EIATTR_MIN_STACK_SIZE
	.align		4
.L_27:
        /*003c*/ 	.byte	0x04, 0x12
        /*003e*/ 	.short	(.L_29 - .L_28)
	.align		4
.L_28:
        /*0040*/ 	.word	index@(_ZN7cutlass13device_kernelINS_4gemm6kernel13GemmUniversalIN4cute5tupleIJiiiiEEENS1_10collective13CollectiveMmaINS1_35MainloopSm100TmaUmmaWarpSpecializedILi5ELi2ELi2ENS5_IJNS4_1CILi2EEENSA_ILi1EEESC_EEEEENS5_IJNSA_ILi256EEESF_NSA_ILi64EEEEEENS_6half_tENS5_IJlSC_lEEESI_SJ_NS4_8TiledMMAINS4_8MMA_AtomIJNS4_26SM100_MMA_F16BF16_2x1SM_SSISI_SI_fLi256ELi256ELNS4_4UMMA5MajorE0ELSO_0ELNSN_7ScaleInE0ELSP_0EEEEEENS4_6LayoutINS5_IJSC_SC_SC_EEENS5_IJNSA_ILi0EEESU_SU_EEEEENS5_IJNS4_10UnderscoreESX_SX_EEEEENS4_18SM100_TMA_2SM_LOADENS4_14ComposedLayoutINS4_7SwizzleILi3ELi4ELi3EEENS4_18smem_ptr_flag_bitsILi16EEENSS_INS5_IJNSA_ILi8EEESG_EEENS5_IJSG_SC_EEEEEEEvNS4_8identityES10_S1A_vS1B_EENS_8epilogue10collective18CollectiveEpilogueINS1D_23Sm100TmaWarpSpecializedILi4ELi2ELi64ELb1ELb0EEEJNS5_IJNSA_ILi128EEESF_SG_EEENS5_IJNSS_IS1I_SC_EENSS_ISG_SC_EEEEESI_SJ_SI_SJ_NS1D_6fusion15FusionCallbacksIS1H_NS1N_17LinearCombinationISI_fSI_fLNS_15FloatRoundStyleE2EEES1J_S1M_JEEENS4_5SM1004TMEM4LOAD26SM100_TMEM_LOAD_32dp32b64xENS4_13SM90_TMA_LOADES1A_NS4_39AutoVectorizingCopyWithAssumedAlignmentILi128EEENS4_14SM90_TMA_STOREES1A_S1Z_S1Z_EEEvvEEEEvNT_6ParamsE)
        /*0044*/ 	.word	0x00000000
.L_29:


//--------------------- .nv.compat                --------------------------
	.section	.nv.compat,"",@"SHT_CUDA_COMPAT_INFO"
	.align	4
        /*0000*/ 	.byte	0x02, 0x09, 0x01, 0x00, 0x02, 0x02, 0x02, 0x00, 0x02, 0x05, 0x05, 0x00, 0x03, 0x07, 0x01, 0x01
        /*0010*/ 	.byte	0x02, 0x03, 0x01, 0x00, 0x02, 0x06, 0x01, 0x00, 0x04, 0x0b, 0x08, 0x00, 0x09, 0x00, 0x00, 0x00
        /*0020*/ 	.byte	0x00, 0x00, 0x00, 0x00


//--------------------- .nv.info._ZN7cutlass13device_kernelINS_4gemm6kernel13GemmUniversalIN4cute5tupleIJiiiiEEENS1_10collective13CollectiveMmaINS1_35MainloopSm100TmaUmmaWarpSpecializedILi5ELi2ELi2ENS5_IJNS4_1CILi2EEENSA_ILi1EEESC_EEEEENS5_IJNSA_ILi256EEESF_NSA_ILi64EEEEEENS_6half_tENS5_IJlSC_lEEESI_SJ_NS4_8TiledMMAINS4_8MMA_AtomIJNS4_26SM100_MMA_F16BF16_2x1SM_SSISI_SI_fLi256ELi256ELNS4_4UMMA5MajorE0ELSO_0ELNSN_7ScaleInE0ELSP_0EEEEEENS4_6LayoutINS5_IJSC_SC_SC_EEENS5_IJNSA_ILi0EEESU_SU_EEEEENS5_IJNS4_10UnderscoreESX_SX_EEEEENS4_18SM100_TMA_2SM_LOADENS4_14ComposedLayoutINS4_7SwizzleILi3ELi4ELi3EEENS4_18smem_ptr_flag_bitsILi16EEENSS_INS5_IJNSA_ILi8EEESG_EEENS5_IJSG_SC_EEEEEEEvNS4_8identityES10_S1A_vS1B_EENS_8epilogue10collective18CollectiveEpilogueINS1D_23Sm100TmaWarpSpecializedILi4ELi2ELi64ELb1ELb0EEEJNS5_IJNSA_ILi128EEESF_SG_EEENS5_IJNSS_IS1I_SC_EENSS_ISG_SC_EEEEESI_SJ_SI_SJ_NS1D_6fusion15FusionCallbacksIS1H_NS1N_17LinearCombinationISI_fSI_fLNS_15FloatRoundStyleE2EEES1J_S1M_JEEENS4_5SM1004TMEM4LOAD26SM100_TMEM_LOAD_32dp32b64xENS4_13SM90_TMA_LOADES1A_NS4_39AutoVectorizingCopyWithAssumedAlignmentILi128EEENS4_14SM90_TMA_STOREES1A_S1Z_S1Z_EEEvvEEEEvNT_6ParamsE --------------------------
	.section	.nv.info._ZN7cutlass13device_kernelINS_4gemm6kernel13GemmUniversalIN4cute5tupleIJiiiiEEENS1_10collective13CollectiveMmaINS1_35MainloopSm100TmaUmmaWarpSpecializedILi5ELi2ELi2ENS5_IJNS4_1CILi2EEENSA_ILi1EEESC_EEEEENS5_IJNSA_ILi256EEESF_NSA_ILi64EEEEEENS_6half_tENS5_IJlSC_lEEESI_SJ_NS4_8TiledMMAINS4_8MMA_AtomIJNS4_26SM100_MMA_F16BF16_2x1SM_SSISI_SI_fLi256ELi256ELNS4_4UMMA5MajorE0ELSO_0ELNSN_7ScaleInE0ELSP_0EEEEEENS4_6LayoutINS5_IJSC_SC_SC_EEENS5_IJNSA_ILi0EEESU_SU_EEEEENS5_IJNS4_10UnderscoreESX_SX_EEEEENS4_18SM100_TMA_2SM_LOADENS4_14ComposedLayoutINS4_7SwizzleILi3ELi4ELi3EEENS4_18smem_ptr_flag_bitsILi16EEENSS_INS5_IJNSA_ILi8EEESG_EEENS5_IJSG_SC_EEEEEEEvNS4_8identityES10_S1A_vS1B_EENS_8epilogue10collective18CollectiveEpilogueINS1D_23Sm100TmaWarpSpecializedILi4ELi2ELi64ELb1ELb0EEEJNS5_IJNSA_ILi128EEESF_SG_EEENS5_IJNSS_IS1I_SC_EENSS_ISG_SC_EEEEESI_SJ_SI_SJ_NS1D_6fusion15FusionCallbacksIS1H_NS1N_17LinearCombinationISI_fSI_fLNS_15FloatRoundStyleE2EEES1J_S1M_JEEENS4_5SM1004TMEM4LOAD26SM100_TMEM_LOAD_32dp32b64xENS4_13SM90_TMA_LOADES1A_NS4_39AutoVectorizingCopyWithAssumedAlignmentILi128EEENS4_14SM90_TMA_STOREES1A_S1Z_S1Z_EEEvvEEEEvNT_6ParamsE,"",@"SHT_CUDA_INFO"
	.sectionflags	@""
	.align	4


	//----- nvinfo : EIATTR_CUDA_API_VERSION
	.align		4
        /*0000*/ 	.byte	0x04, 0x37
        /*0002*/ 	.short	(.L_31 - .L_30)
.L_30:
        /*0004*/ 	.word	0x00000082


	//----- nvinfo : EIATTR_KPARAM_INFO
	.align		4
.L_31:
        /*0008*/ 	.byte	0x04, 0x17
        /*000a*/ 	.short	(.L_33 - .L_32)
.L_32:
        /*000c*/ 	.word	0x00000000
        /*0010*/ 	.short	0x0000
        /*0012*/ 	.short	0x0000
        /*0014*/ 	.byte	0x00, 0xf0, 0x01, 0x20


	//----- nvinfo : EIATTR_AT_ENTRY_FRAGMENTS
	.align		4
.L_33:
        /*0018*/ 	.byte	0x04, 0x4f
        /*001a*/ 	.short	(.L_35 - .L_34)


	//   ....[0]....
.L_34:
        /*001c*/ 	.word	0x00000007


	//----- nvinfo : EIATTR_RESERVED_SMEM_USED
	.align		4
.L_35:
        /*0020*/ 	.byte	0x01, 0x41
	.zero		2


	//----- nvinfo : EIATTR_SPARSE_MMA_MASK
	.align		4
        /*0024*/ 	.byte	0x03, 0x50
        /*0026*/ 	.short	0x0000


	//----- nvinfo : EIATTR_TCGEN05_2CTA_USED
	.align		4
        /*0028*/ 	.byte	0x01, 0x52
	.zero		2


	//----- nvinfo : EIATTR_MAXREG_COUNT
	.align		4
        /*002c*/ 	.byte	0x03, 0x1b
        /*002e*/ 	.short	0x00ff


	//----- nvinfo : EIATTR_NUM_BARRIERS
	.align		4
        /*0030*/ 	.byte	0x02, 0x4c
        /*0032*/ 	.byte	0x07
	.zero		1


	//----- nvinfo : EIATTR_EXTERNS
	.align		4
        /*0034*/ 	.byte	0x04, 0x0f
        /*0036*/ 	.short	(.L_37 - .L_36)


	//   ....[0]....
	.align		4
.L_36:
        /*0038*/ 	.word	index@(__assertfail)


	//----- nvinfo : EIATTR_MERCURY_ISA_VERSION
	.align		4
.L_37:
        /*003c*/ 	.byte	0x03, 0x5f
        /*003e*/ 	.short	0x0101


	//----- nvinfo : EIATTR_INT_WARP_WIDE_INSTR_OFFSETS
	.align		4
        /*0040*/ 	.byte	0x04, 0x31
        /*0042*/ 	.short	(.L_39 - .L_38)


	//   ....[0]....
.L_38:
        /*0044*/ 	.word	0x00000cf0


	//   ....[1]....
        /*0048*/ 	.word	0x00000d90


	//   ....[2]....
        /*004c*/ 	.word	0x000020c0


	//   ....[3]....
        /*0050*/ 	.word	0x00003f10


	//   ....[4]....
        /*0054*/ 	.word	0x00003f30


	//   ....[5]....
        /*0058*/ 	.word	0x00003f60


	//   ....[6]....
        /*005c*/ 	.word	0x000048a0


	//   ....[7]....
        /*0060*/ 	.word	0x00004910


	//   ....[8]....
        /*0064*/ 	.word	0x000049f0


	//   ....[9]....
        /*0068*/ 	.word	0x00004a70


	//   ....[10]....
        /*006c*/ 	.word	0x00004b80


	//   ....[11]....
        /*0070*/ 	.word	0x00004c10


	//   ....[12]....
        /*0074*/ 	.word	0x00004df0


	//   ....[13]....
        /*0078*/ 	.word	0x00004f50


	//----- nvinfo : EIATTR_COOP_GROUP_MASK_REGIDS
	.align		4
.L_39:
        /*007c*/ 	.byte	0x04, 0x29
        /*007e*/ 	.short	(.L_41 - .L_40)


	//   ....[0]....
.L_40:
        /*0080*/ 	.word	0xffffffff


	//   ....[1]....
        /*0084*/ 	.word	0xffffffff


	//   ....[2]....
        /*0088*/ 	.word	0xffffffff


	//   ....[3]....
        /*008c*/ 	.word	0xffffffff


	//   ....[4]....
        /*0090*/ 	.word	0xffffffff


	//   ....[5]....
        /*0094*/ 	.word	0xffffffff


	//   ....[6]....
        /*0098*/ 	.word	0xffffffff


	//   ....[7]....
        /*009c*/ 	.word	0xffffffff


	//   ....[8]....
        /*00a0*/ 	.word	0xffffffff


	//   ....[9]....
        /*00a4*/ 	.word	0xffffffff


	//   ....[10]....
        /*00a8*/ 	.word	0xffffffff


	//   ....[11]....
        /*00ac*/ 	.word	0xffffffff


	//   ....[12]....
        /*00b0*/ 	.word	0xffffffff


	//   ....[13]....
        /*00b4*/ 	.word	0xffffffff


	//----- nvinfo : EIATTR_COOP_GROUP_INSTR_OFFSETS
	.align		4
.L_41:
        /*00b8*/ 	.byte	0x04, 0x28
        /*00ba*/ 	.short	(.L_43 - .L_42)


	//   ....[0]....
.L_42:
        /*00bc*/ 	.word	0x000000c0


	//   ....[1]....
        /*00c0*/ 	.word	0x00000500


	//   ....[2]....
        /*00c4*/ 	.word	0x000006a0


	//   ....[3]....
        /*00c8*/ 	.word	0x00000830


	//   ....[4]....
        /*00cc*/ 	.word	0x00000920


	//   ....[5]....
        /*00d0*/ 	.word	0x00000a80


	//   ....[6]....
        /*00d4*/ 	.word	0x00000bd0


	//   ....[7]....
        /*00d8*/ 	.word	0x00000e10


	//   ....[8]....
        /*00dc*/ 	.word	0x00001fa0


	//   ....[9]....
        /*00e0*/ 	.word	0x00002e10


	//   ....[10]....
        /*00e4*/ 	.word	0x000032e0


	//   ....[11]....
        /*00e8*/ 	.word	0x00003310


	//   ....[12]....
        /*00ec*/ 	.word	0x00003e10


	//   ....[13]....
        /*00f0*/ 	.word	0x00004020


	//----- nvinfo : EIATTR_VRC_CTA_INIT_COUNT
	.align		4
.L_43:
        /*00f4*/ 	.byte	0x02, 0x4a
        /*00f6*/ 	.byte	0x80
	.zero		1


	//----- nvinfo : EIATTR_SYSCALL_OFFSETS
	.align		4
        /*00f8*/ 	.byte	0x04, 0x46
        /*00fa*/ 	.short	(.L_45 - .L_44)


	//   ....[0]....
.L_44:
        /*00fc*/ 	.word	0x00005a00


	//   ....[1]....
        /*0100*/ 	.word	0x00005af0


	//   ....[2]....
        /*0104*/ 	.word	0x00006460


	//   ....[3]....
        /*0108*/ 	.word	0x00007920


	//   ....[4]....
        /*010c*/ 	.word	0x00008d40


	//   ....[5]....
        /*0110*/ 	.word	0x0000a150


	//----- nvinfo : EIATTR_MBARRIER_INSTR_OFFSETS
	.align		4
.L_45:
        /*0114*/ 	.byte	0x04, 0x39
        /*0116*/ 	.short	(.L_47 - .L_46)


	//   ....[0]....
.L_46:
        /*0118*/ 	.word	0x000005f0
        /*011c*/ 	.word	0x000000ff
        /*0120*/ 	.word	0x00000000
        /*0124*/ 	.short	0x0100
        /*0126*/ 	.byte	0x08
	.zero		1


	//   ....[1]....
        /*0128*/ 	.word	0x00000600
        /*012c*/ 	.word	0x000000ff
        /*0130*/ 	.word	0x00000028
        /*0134*/ 	.short	0x0100
        /*0136*/ 	.byte	0x08
	.zero		1


	//   ....[2]....
        /*0138*/ 	.word	0x00000610
        /*013c*/ 	.word	0x000000ff
        /*0140*/ 	.word	0x00000008
        /*0144*/ 	.short	0x0100
        /*0146*/ 	.byte	0x08
	.zero		1


	//   ....[3]....
        /*0148*/ 	.word	0x00000620
        /*014c*/ 	.word	0x000000ff
        /*0150*/ 	.word	0x00000030
        /*0154*/ 	.short	0x0100
        /*0156*/ 	.byte	0x08
	.zero		1


	//   ....[4]....
        /*0158*/ 	.word	0x00000630
        /*015c*/ 	.word	0x000000ff
        /*0160*/ 	.word	0x00000010
        /*0164*/ 	.short	0x0100
        /*0166*/ 	.byte	0x08
	.zero		1


	//   ....[5]....
        /*0168*/ 	.word	0x00000640
        /*016c*/ 	.word	0x000000ff
        /*0170*/ 	.word	0x00000038
        /*0174*/ 	.short	0x0100
        /*0176*/ 	.byte	0x08
	.zero		1


	//   ....[6]....
        /*0178*/ 	.word	0x00000650
        /*017c*/ 	.word	0x000000ff
        /*0180*/ 	.word	0x00000018
        /*0184*/ 	.short	0x0100
        /*0186*/ 	.byte	0x08
	.zero		1


	//   ....[7]....
        /*0188*/ 	.word	0x00000660
        /*018c*/ 	.word	0x000000ff
        /*0190*/ 	.word	0x00000040
        /*0194*/ 	.short	0x0100
        /*0196*/ 	.byte	0x08
	.zero		1


	//   ....[8]....
        /*0198*/ 	.word	0x00000670
        /*019c*/ 	.word	0x000000ff
        /*01a0*/ 	.word	0x00000020
        /*01a4*/ 	.short	0x0100
        /*01a6*/ 	.byte	0x08
	.zero		1


	//   ....[9]....
        /*01a8*/ 	.word	0x00000680
        /*01ac*/ 	.word	0x000000ff
        /*01b0*/ 	.word	0x00000048
        /*01b4*/ 	.short	0x0100
        /*01b6*/ 	.byte	0x08
	.zero		1


	//   ....[10]....
        /*01b8*/ 	.word	0x000007a0
        /*01bc*/ 	.word	0x000000ff
        /*01c0*/ 	.word	0x00000050
        /*01c4*/ 	.short	0x0100
        /*01c6*/ 	.byte	0x09
	.zero		1


	//   ....[11]....
        /*01c8*/ 	.word	0x000007b0
        /*01cc*/ 	.word	0x000000ff
        /*01d0*/ 	.word	0x00000070
        /*01d4*/ 	.short	0x0100
        /*01d6*/ 	.byte	0x09
	.zero		1


	//   ....[12]....
        /*01d8*/ 	.word	0x000007c0
        /*01dc*/ 	.word	0x000000ff
        /*01e0*/ 	.word	0x00000058
        /*01e4*/ 	.short	0x0100
        /*01e6*/ 	.byte	0x09
	.zero		1


	//   ....[13]....
        /*01e8*/ 	.word	0x000007d0
        /*01ec*/ 	.word	0x000000ff
        /*01f0*/ 	.word	0x00000078
        /*01f4*/ 	.short	0x0100
        /*01f6*/ 	.byte	0x09
	.zero		1


	//   ....[14]....
        /*01f8*/ 	.word	0x000007e0
        /*01fc*/ 	.word	0x000000ff
        /*0200*/ 	.word	0x00000060
        /*0204*/ 	.short	0x0100
        /*0206*/ 	.byte	0x09
	.zero		1


	//   ....[15]....
        /*0208*/ 	.word	0x000007f0
        /*020c*/ 	.word	0x000000ff
        /*0210*/ 	.word	0x00000080
        /*0214*/ 	.short	0x0100
        /*0216*/ 	.byte	0x09
	.zero		1


	//   ....[16]....
        /*0218*/ 	.word	0x00000800
        /*021c*/ 	.word	0x000000ff
        /*0220*/ 	.word	0x00000068
        /*0224*/ 	.short	0x0100
        /*0226*/ 	.byte	0x09
	.zero		1


	//   ....[17]....
        /*0228*/ 	.word	0x00000810
        /*022c*/ 	.word	0x000000ff
        /*0230*/ 	.word	0x00000088
        /*0234*/ 	.short	0x0100
        /*0236*/ 	.byte	0x09
	.zero		1


	//   ....[18]....
        /*0238*/ 	.word	0x000008f0
        /*023c*/ 	.word	0x000000ff
        /*0240*/ 	.word	0x00000090
        /*0244*/ 	.short	0x0100
        /*0246*/ 	.byte	0x08
	.zero		1


	//   ....[19]....
        /*0248*/ 	.word	0x00000900
        /*024c*/ 	.word	0x000000ff
        /*0250*/ 	.word	0x00000098
        /*0254*/ 	.short	0x0100
        /*0256*/ 	.byte	0x08
	.zero		1


	//   ....[20]....
        /*0258*/ 	.word	0x00000a30
        /*025c*/ 	.word	0x000000ff
        /*0260*/ 	.word	0x000000a0
        /*0264*/ 	.short	0x0100
        /*0266*/ 	.byte	0x08
	.zero		1


	//   ....[21]....
        /*0268*/ 	.word	0x00000a40
        /*026c*/ 	.word	0x000000ff
        /*0270*/ 	.word	0x000000b0
        /*0274*/ 	.short	0x0100
        /*0276*/ 	.byte	0x08
	.zero		1


	//   ....[22]....
        /*0278*/ 	.word	0x00000a50
        /*027c*/ 	.word	0x000000ff
        /*0280*/ 	.word	0x000000a8
        /*0284*/ 	.short	0x0100
        /*0286*/ 	.byte	0x08
	.zero		1


	//   ....[23]....
        /*0288*/ 	.word	0x00000a60
        /*028c*/ 	.word	0x000000ff
        /*0290*/ 	.word	0x000000b8
        /*0294*/ 	.short	0x0100
        /*0296*/ 	.byte	0x08
	.zero		1


	//   ....[24]....
        /*0298*/ 	.word	0x00000b80
        /*029c*/ 	.word	0x000000ff
        /*02a0*/ 	.word	0x000000c0
        /*02a4*/ 	.short	0x0100
        /*02a6*/ 	.byte	0x09
	.zero		1


	//   ....[25]....
        /*02a8*/ 	.word	0x00000b90
        /*02ac*/ 	.word	0x000000ff
        /*02b0*/ 	.word	0x000000d0
        /*02b4*/ 	.short	0x0100
        /*02b6*/ 	.byte	0x09
	.zero		1


	//   ....[26]....
        /*02b8*/ 	.word	0x00000ba0
        /*02bc*/ 	.word	0x000000ff
        /*02c0*/ 	.word	0x000000c8
        /*02c4*/ 	.short	0x0100
        /*02c6*/ 	.byte	0x09
	.zero		1


	//   ....[27]....
        /*02c8*/ 	.word	0x00000bb0
        /*02cc*/ 	.word	0x000000ff
        /*02d0*/ 	.word	0x000000d8
        /*02d4*/ 	.short	0x0100
        /*02d6*/ 	.byte	0x09
	.zero		1


	//   ....[28]....
        /*02d8*/ 	.word	0x00000ca0
        /*02dc*/ 	.word	0x000000ff
        /*02e0*/ 	.word	0x000000e0
        /*02e4*/ 	.short	0x0100
        /*02e6*/ 	.byte	0x08
	.zero		1


	//   ....[29]....
        /*02e8*/ 	.word	0x00000cb0
        /*02ec*/ 	.word	0x000000ff
        /*02f0*/ 	.word	0x000000f0
        /*02f4*/ 	.short	0x0100
        /*02f6*/ 	.byte	0x08
	.zero		1


	//   ....[30]....
        /*02f8*/ 	.word	0x00000cc0
        /*02fc*/ 	.word	0x000000ff
        /*0300*/ 	.word	0x000000e8
        /*0304*/ 	.short	0x0100
        /*0306*/ 	.byte	0x08
	.zero		1


	//   ....[31]....
        /*0308*/ 	.word	0x00000cd0
        /*030c*/ 	.word	0x000000ff
        /*0310*/ 	.word	0x000000f8
        /*0314*/ 	.short	0x0100
        /*0316*/ 	.byte	0x08
	.zero		1


	//   ....[32]....
        /*0318*/ 	.word	0x00000dc0
        /*031c*/ 	.word	0x000000ff
        /*0320*/ 	.word	0x00000100
        /*0324*/ 	.short	0x0100
        /*0326*/ 	.byte	0x07
	.zero		1


	//   ....[33]....
        /*0328*/ 	.word	0x000017d0
        /*032c*/ 	.word	0x00000003
        /*0330*/ 	.word	0x000000f0
        /*0334*/ 	.short	0x010a
        /*0336*/ 	.byte	0xff
	.zero		1


	//   ....[34]....
        /*0338*/ 	.word	0x00001800
        /*033c*/ 	.word	0x00000003
        /*0340*/ 	.word	0x000000e0
        /*0344*/ 	.short	0x0101
        /*0346*/ 	.byte	0xff
	.zero		1


	//   ....[35]....
        /*0348*/ 	.word	0x00001900
        /*034c*/ 	.word	0x000000ff
        /*0350*/ 	.word	0x00000028
        /*0354*/ 	.short	0x010a
        /*0356*/ 	.byte	0x08
	.zero		1


	//   ....[36]....
        /*0358*/ 	.word	0x000019c0
        /*035c*/ 	.word	0x000000ff
        /*0360*/ 	.word	0x00000028
        /*0364*/ 	.short	0x010a
        /*0366*/ 	.byte	0x21
	.zero		1


	//   ....[37]....
        /*0368*/ 	.word	0x00001b80
        /*036c*/ 	.word	0x000000ff
        /*0370*/ 	.word	0x00000028
        /*0374*/ 	.short	0x010a
        /*0376*/ 	.byte	0x08
	.zero		1


	//   ....[38]....
        /*0378*/ 	.word	0x00001c60
        /*037c*/ 	.word	0x000000ff
        /*0380*/ 	.word	0x00000098
        /*0384*/ 	.short	0x0101
        /*0386*/ 	.byte	0x06
	.zero		1


	//   ....[39]....
        /*0388*/ 	.word	0x00001c80
        /*038c*/ 	.word	0x000000ff
        /*0390*/ 	.word	0x00000028
        /*0394*/ 	.short	0x010a
        /*0396*/ 	.byte	0x08
	.zero		1


	//   ....[40]....
        /*0398*/ 	.word	0x00001d00
        /*039c*/ 	.word	0x000000ff
        /*03a0*/ 	.word	0x00000028
        /*03a4*/ 	.short	0x010a
        /*03a6*/ 	.byte	0x11
	.zero		1


	//   ....[41]....
        /*03a8*/ 	.word	0x00001e90
        /*03ac*/ 	.word	0x000000ff
        /*03b0*/ 	.word	0x00000028
        /*03b4*/ 	.short	0x010a
        /*03b6*/ 	.byte	0x08
	.zero		1


	//   ....[42]....
        /*03b8*/ 	.word	0x00001fd0
        /*03bc*/ 	.word	0x00000002
        /*03c0*/ 	.word	0x000000a0
        /*03c4*/ 	.short	0x010a
        /*03c6*/ 	.byte	0xff
	.zero		1


	//   ....[43]....
        /*03c8*/ 	.word	0x00002090
        /*03cc*/ 	.word	0x00000002
        /*03d0*/ 	.word	0x00000000
        /*03d4*/ 	.short	0x0101
        /*03d6*/ 	.byte	0xff
	.zero		1


	//   ....[44]....
        /*03d8*/ 	.word	0x000025f0
        /*03dc*/ 	.word	0x000000ff
        /*03e0*/ 	.word	0x00000000
        /*03e4*/ 	.short	0x010a
        /*03e6*/ 	.byte	0x04
	.zero		1


	//   ....[45]....
        /*03e8*/ 	.word	0x00002680
        /*03ec*/ 	.word	0x000000ff
        /*03f0*/ 	.word	0x00000000
        /*03f4*/ 	.short	0x010a
        /*03f6*/ 	.byte	0x04
	.zero		1


	//   ....[46]....
        /*03f8*/ 	.word	0x00002710
        /*03fc*/ 	.word	0x000000ff
        /*0400*/ 	.word	0x00000000
        /*0404*/ 	.short	0x010a
        /*0406*/ 	.byte	0x04
	.zero		1


	//   ....[47]....
        /*0408*/ 	.word	0x000027a0
        /*040c*/ 	.word	0x000000ff
        /*0410*/ 	.word	0x00000000
        /*0414*/ 	.short	0x010a
        /*0416*/ 	.byte	0x04
	.zero		1


	//   ....[48]....
        /*0418*/ 	.word	0x00002840
        /*041c*/ 	.word	0x00000000
        /*0420*/ 	.word	0x00000000
        /*0424*/ 	.short	0x010a
        /*0426*/ 	.byte	0xff
	.zero		1


	//   ....[49]....
        /*0428*/ 	.word	0x00002970
        /*042c*/ 	.word	0x00000000
        /*0430*/ 	.word	0x000000e0
        /*0434*/ 	.short	0x010a
        /*0436*/ 	.byte	0xff
	.zero		1


	//   ....[50]....
        /*0438*/ 	.word	0x000029e0
        /*043c*/ 	.word	0x00000004
        /*0440*/ 	.word	0x00000000
        /*0444*/ 	.short	0x0101
        /*0446*/ 	.byte	0xff
	.zero		1


	//   ....[51]....
        /*0448*/ 	.word	0x00002a00
        /*044c*/ 	.word	0x000000ff
        /*0450*/ 	.word	0x000000b0
        /*0454*/ 	.short	0x010a
        /*0456*/ 	.byte	0x05
	.zero		1


	//   ....[52]....
        /*0458*/ 	.word	0x00002b20
        /*045c*/ 	.word	0x00000000
        /*0460*/ 	.word	0x000000a0
        /*0464*/ 	.short	0x010a
        /*0466*/ 	.byte	0xff
	.zero		1


	//   ....[53]....
        /*0468*/ 	.word	0x00002c20
        /*046c*/ 	.word	0x00000000
        /*0470*/ 	.word	0x00000000
        /*0474*/ 	.short	0x0101
        /*0476*/ 	.byte	0xff
	.zero		1


	//   ....[54]....
        /*0478*/ 	.word	0x00002cb0
        /*047c*/ 	.word	0x000000ff
        /*0480*/ 	.word	0x000000b0
        /*0484*/ 	.short	0x0106
        /*0486*/ 	.byte	0x05
	.zero		1


	//   ....[55]....
        /*0488*/ 	.word	0x00002cd0
        /*048c*/ 	.word	0x000000ff
        /*0490*/ 	.word	0x000000b0
        /*0494*/ 	.short	0x010a
        /*0496*/ 	.byte	0x05
	.zero		1


	//   ....[56]....
        /*0498*/ 	.word	0x00002d60
        /*049c*/ 	.word	0x000000ff
        /*04a0*/ 	.word	0x000000b0
        /*04a4*/ 	.short	0x0106
        /*04a6*/ 	.byte	0x04
	.zero		1


	//   ....[57]....
        /*04a8*/ 	.word	0x00002da0
        /*04ac*/ 	.word	0x00000000
        /*04b0*/ 	.word	0x000000b0
        /*04b4*/ 	.short	0x010a
        /*04b6*/ 	.byte	0xff
	.zero		1


	//   ....[58]....
        /*04b8*/ 	.word	0x00002fe0
        /*04bc*/ 	.word	0x000000ff
        /*04c0*/ 	.word	0x00000008
        /*04c4*/ 	.short	0x010a
        /*04c6*/ 	.byte	0x06
	.zero		1


	//   ....[59]....
        /*04c8*/ 	.word	0x00003000
        /*04cc*/ 	.word	0x000000ff
        /*04d0*/ 	.word	0x00000008
        /*04d4*/ 	.short	0x010a
        /*04d6*/ 	.byte	0x06
	.zero		1


	//   ....[60]....
        /*04d8*/ 	.word	0x00003190
        /*04dc*/ 	.word	0x000000ff
        /*04e0*/ 	.word	0x00000008
        /*04e4*/ 	.short	0x010a
        /*04e6*/ 	.byte	0x06
	.zero		1


	//   ....[61]....
        /*04e8*/ 	.word	0x000031b0
        /*04ec*/ 	.word	0x000000ff
        /*04f0*/ 	.word	0x00000008
        /*04f4*/ 	.short	0x010a
        /*04f6*/ 	.byte	0x06
	.zero		1


	//   ....[62]....
        /*04f8*/ 	.word	0x00003270
        /*04fc*/ 	.word	0x000000ff
        /*0500*/ 	.word	0x00000000
        /*0504*/ 	.short	0x0101
        /*0506*/ 	.byte	0x07
	.zero		1


	//   ....[63]....
        /*0508*/ 	.word	0x000035b0
        /*050c*/ 	.word	0x00000000
        /*0510*/ 	.word	0x000000a0
        /*0514*/ 	.short	0x010a
        /*0516*/ 	.byte	0xff
	.zero		1


	//   ....[64]....
        /*0518*/ 	.word	0x00003670
        /*051c*/ 	.word	0x00000000
        /*0520*/ 	.word	0x00000000
        /*0524*/ 	.short	0x0101
        /*0526*/ 	.byte	0xff
	.zero		1


	//   ....[65]....
        /*0528*/ 	.word	0x00003730
        /*052c*/ 	.word	0x000000ff
        /*0530*/ 	.word	0x00000000
        /*0534*/ 	.short	0x010a
        /*0536*/ 	.byte	0x08
	.zero		1


	//   ....[66]....
        /*0538*/ 	.word	0x00003740
        /*053c*/ 	.word	0x000000ff
        /*0540*/ 	.word	0x000000d0
        /*0544*/ 	.short	0x010a
        /*0546*/ 	.byte	0x09
	.zero		1


	//   ....[67]....
        /*0548*/ 	.word	0x000037f0
        /*054c*/ 	.word	0x000000ff
        /*0550*/ 	.word	0x00000000
        /*0554*/ 	.short	0x010a
        /*0556*/ 	.byte	0x08
	.zero		1


	//   ....[68]....
        /*0558*/ 	.word	0x00003920
        /*055c*/ 	.word	0x000000ff
        /*0560*/ 	.word	0x00000000
        /*0564*/ 	.short	0x010a
        /*0566*/ 	.byte	0x1e
	.zero		1


	//   ....[69]....
        /*0568*/ 	.word	0x00003c20
        /*056c*/ 	.word	0x000000ff
        /*0570*/ 	.word	0x00000000
        /*0574*/ 	.short	0x010a
        /*0576*/ 	.byte	0x05
	.zero		1


	//   ....[70]....
        /*0578*/ 	.word	0x00003cc0
        /*057c*/ 	.word	0x00000000
        /*0580*/ 	.word	0x00000000
        /*0584*/ 	.short	0x010a
        /*0586*/ 	.byte	0xff
	.zero		1


	//   ....[71]....
        /*0588*/ 	.word	0x00003d00
        /*058c*/ 	.word	0x00000000
        /*0590*/ 	.word	0x00000000
        /*0594*/ 	.short	0x010a
        /*0596*/ 	.byte	0xff
	.zero		1


	//   ....[72]....
        /*0598*/ 	.word	0x00003d70
        /*059c*/ 	.word	0x000000ff
        /*05a0*/ 	.word	0x00000000
        /*05a4*/ 	.short	0x0101
        /*05a6*/ 	.byte	0x05
	.zero		1


	//   ....[73]....
        /*05a8*/ 	.word	0x00003db0
        /*05ac*/ 	.word	0x000000ff
        /*05b0*/ 	.word	0x00000100
        /*05b4*/ 	.short	0x010a
        /*05b6*/ 	.byte	0x07
	.zero		1


	//   ....[74]....
        /*05b8*/ 	.word	0x00003e00
        /*05bc*/ 	.word	0x000000ff
        /*05c0*/ 	.word	0x00000000
        /*05c4*/ 	.short	0x0101
        /*05c6*/ 	.byte	0x05
	.zero		1


	//   ....[75]....
        /*05c8*/ 	.word	0x00004250
        /*05cc*/ 	.word	0x00000000
        /*05d0*/ 	.word	0x000000a0
        /*05d4*/ 	.short	0x010a
        /*05d6*/ 	.byte	0xff
	.zero		1


	//   ....[76]....
        /*05d8*/ 	.word	0x00004310
        /*05dc*/ 	.word	0x00000000
        /*05e0*/ 	.word	0x00000000
        /*05e4*/ 	.short	0x0101
        /*05e6*/ 	.byte	0xff
	.zero		1


	//   ....[77]....
        /*05e8*/ 	.word	0x00004630
        /*05ec*/ 	.word	0x000000ff
        /*05f0*/ 	.word	0x00000098
        /*05f4*/ 	.short	0x010a
        /*05f6*/ 	.byte	0x07
	.zero		1


	//   ....[78]....
        /*05f8*/ 	.word	0x00004820
        /*05fc*/ 	.word	0x000000ff
        /*0600*/ 	.word	0x00000070
        /*0604*/ 	.short	0x010a
        /*0606*/ 	.byte	0x07
	.zero		1


	//   ....[79]....
        /*0608*/ 	.word	0x00004990
        /*060c*/ 	.word	0x000000ff
        /*0610*/ 	.word	0x00000050
        /*0614*/ 	.short	0x010b
        /*0616*/ 	.byte	0x07
	.zero		1


	//   ....[80]....
        /*0618*/ 	.word	0x000049a0
        /*061c*/ 	.word	0x000000ff
        /*0620*/ 	.word	0x00000000
        /*0624*/ 	.short	0x0101
        /*0626*/ 	.byte	0x08
	.zero		1


	//   ....[81]....
        /*0628*/ 	.word	0x000049c0
        /*062c*/ 	.word	0x000000ff
        /*0630*/ 	.word	0x00000078
        /*0634*/ 	.short	0x010a
        /*0636*/ 	.byte	0x07
	.zero		1


	//   ....[82]....
        /*0638*/ 	.word	0x00004b20
        /*063c*/ 	.word	0x000000ff
        /*0640*/ 	.word	0x00000058
        /*0644*/ 	.short	0x010b
        /*0646*/ 	.byte	0x07
	.zero		1


	//   ....[83]....
        /*0648*/ 	.word	0x00004b30
        /*064c*/ 	.word	0x000000ff
        /*0650*/ 	.word	0x00000000
        /*0654*/ 	.short	0x0101
        /*0656*/ 	.byte	0x08
	.zero		1


	//   ....[84]....
        /*0658*/ 	.word	0x00004b40
        /*065c*/ 	.word	0x000000ff
        /*0660*/ 	.word	0x00000080
        /*0664*/ 	.short	0x010a
        /*0666*/ 	.byte	0x07
	.zero		1


	//   ....[85]....
        /*0668*/ 	.word	0x00004ce0
        /*066c*/ 	.word	0x000000ff
        /*0670*/ 	.word	0x00000060
        /*0674*/ 	.short	0x010b
        /*0676*/ 	.byte	0x07
	.zero		1


	//   ....[86]....
        /*0678*/ 	.word	0x00004d50
        /*067c*/ 	.word	0x000000ff
        /*0680*/ 	.word	0x00000000
        /*0684*/ 	.short	0x0101
        /*0686*/ 	.byte	0x08
	.zero		1


	//   ....[87]....
        /*0688*/ 	.word	0x00004d80
        /*068c*/ 	.word	0x000000ff
        /*0690*/ 	.word	0x00000088
        /*0694*/ 	.short	0x010a
        /*0696*/ 	.byte	0x07
	.zero		1


	//   ....[88]....
        /*0698*/ 	.word	0x00004f90
        /*069c*/ 	.word	0x000000ff
        /*06a0*/ 	.word	0x00000068
        /*06a4*/ 	.short	0x010b
        /*06a6*/ 	.byte	0x07
	.zero		1


	//   ....[89]....
        /*06a8*/ 	.word	0x00004fb0
        /*06ac*/ 	.word	0x000000ff
        /*06b0*/ 	.word	0x00000000
        /*06b4*/ 	.short	0x0101
        /*06b6*/ 	.byte	0x0d
	.zero		1


	//   ....[90]....
        /*06b8*/ 	.word	0x00004fe0
        /*06bc*/ 	.word	0x000000ff
        /*06c0*/ 	.word	0x00000070
        /*06c4*/ 	.short	0x010a
        /*06c6*/ 	.byte	0x07
	.zero		1


	//   ....[91]....
        /*06c8*/ 	.word	0x00005000
        /*06cc*/ 	.word	0x000000ff
        /*06d0*/ 	.word	0x00000078
        /*06d4*/ 	.short	0x010a
        /*06d6*/ 	.byte	0x07
	.zero		1


	//   ....[92]....
        /*06d8*/ 	.word	0x00005020
        /*06dc*/ 	.word	0x000000ff
        /*06e0*/ 	.word	0x00000080
        /*06e4*/ 	.short	0x010a
        /*06e6*/ 	.byte	0x07
	.zero		1


	//   ....[93]....
        /*06e8*/ 	.word	0x00005060
        /*06ec*/ 	.word	0x00000000
        /*06f0*/ 	.word	0x00000088
        /*06f4*/ 	.short	0x010a
        /*06f6*/ 	.byte	0xff
	.zero		1


	//   ....[94]....
        /*06f8*/ 	.word	0x000053c0
        /*06fc*/ 	.word	0x00000000
        /*0700*/ 	.word	0x000000a0
        /*0704*/ 	.short	0x010a
        /*0706*/ 	.byte	0xff
	.zero		1


	//   ....[95]....
        /*0708*/ 	.word	0x000054d0
        /*070c*/ 	.word	0x00000000
        /*0710*/ 	.word	0x00000000
        /*0714*/ 	.short	0x0101
        /*0716*/ 	.byte	0xff
	.zero		1


	//   ....[96]....
        /*0718*/ 	.word	0x00005f80
        /*071c*/ 	.word	0x000000ff
        /*0720*/ 	.word	0x00000050
        /*0724*/ 	.short	0x010a
        /*0726*/ 	.byte	0x30
	.zero		1


	//   ....[97]....
        /*0728*/ 	.word	0x00006040
        /*072c*/ 	.word	0x000000b3
        /*0730*/ 	.word	0x000000c0
        /*0734*/ 	.short	0x010a
        /*0736*/ 	.byte	0xff
	.zero		1


	//   ....[98]....
        /*0738*/ 	.word	0x00006170
        /*073c*/ 	.word	0x000000ff
        /*0740*/ 	.word	0x00000050
        /*0744*/ 	.short	0x010a
        /*0746*/ 	.byte	0x30
	.zero		1


	//   ....[99]....
        /*0748*/ 	.word	0x00006340
        /*074c*/ 	.word	0x000000b3
        /*0750*/ 	.word	0x000000c0
        /*0754*/ 	.short	0x010a
        /*0756*/ 	.byte	0xff
	.zero		1


	//   ....[100]....
        /*0758*/ 	.word	0x000075c0
        /*075c*/ 	.word	0x00000000
        /*0760*/ 	.word	0x00000000
        /*0764*/ 	.short	0x0101
        /*0766*/ 	.byte	0xff
	.zero		1


	//   ....[101]....
        /*0768*/ 	.word	0x000075d0
        /*076c*/ 	.word	0x00000003
        /*0770*/ 	.word	0x00000050
        /*0774*/ 	.short	0x010a
        /*0776*/ 	.byte	0xff
	.zero		1


	//   ....[102]....
        /*0778*/ 	.word	0x000076b0
        /*077c*/ 	.word	0x00000003
        /*0780*/ 	.word	0x00000050
        /*0784*/ 	.short	0x010a
        /*0786*/ 	.byte	0xff
	.zero		1


	//   ....[103]....
        /*0788*/ 	.word	0x000089e0
        /*078c*/ 	.word	0x00000055
        /*0790*/ 	.word	0x00000000
        /*0794*/ 	.short	0x0101
        /*0796*/ 	.byte	0xff
	.zero		1


	//   ....[104]....
        /*0798*/ 	.word	0x00008a00
        /*079c*/ 	.word	0x00000000
        /*07a0*/ 	.word	0x00000050
        /*07a4*/ 	.short	0x010a
        /*07a6*/ 	.byte	0xff
	.zero		1


	//   ....[105]....
        /*07a8*/ 	.word	0x00008ad0
        /*07ac*/ 	.word	0x00000000
        /*07b0*/ 	.word	0x00000050
        /*07b4*/ 	.short	0x010a
        /*07b6*/ 	.byte	0xff
	.zero		1


	//   ....[106]....
        /*07b8*/ 	.word	0x00009e00
        /*07bc*/ 	.word	0x00000054
        /*07c0*/ 	.word	0x00000000
        /*07c4*/ 	.short	0x0101
        /*07c6*/ 	.byte	0xff
	.zero		1


	//   ....[107]....
        /*07c8*/ 	.word	0x00009e20
        /*07cc*/ 	.word	0x00000003
        /*07d0*/ 	.word	0x00000050
        /*07d4*/ 	.short	0x010a
        /*07d6*/ 	.byte	0xff
	.zero		1


	//   ....[108]....
        /*07d8*/ 	.word	0x00009ef0
        /*07dc*/ 	.word	0x00000003
        /*07e0*/ 	.word	0x00000050
        /*07e4*/ 	.short	0x010a
        /*07e6*/ 	.byte	0xff
	.zero		1


	//   ....[109]....
        /*07e8*/ 	.word	0x0000a240
        /*07ec*/ 	.word	0x000000b3
        /*07f0*/ 	.word	0x00000000
        /*07f4*/ 	.short	0x0101
        /*07f6*/ 	.byte	0xff
	.zero		1


	//   ....[110]....
        /*07f8*/ 	.word	0x0000b260
        /*07fc*/ 	.word	0x00000000
        /*0800*/ 	.word	0x00000000
        /*0804*/ 	.short	0x0101
        /*0806*/ 	.byte	0xff
	.zero		1


	//   ....[111]....
        /*0808*/ 	.word	0x0000b4d0
        /*080c*/ 	.word	0x000000ff
        /*0810*/ 	.word	0x00000000
        /*0814*/ 	.short	0x0101
        /*0816*/ 	.byte	0x04
	.zero		1


	//   ....[112]....
        /*0818*/ 	.word	0x0000b4f0
        /*081c*/ 	.word	0x00000003
        /*0820*/ 	.word	0x000000f0
        /*0824*/ 	.short	0x010a
        /*0826*/ 	.byte	0xff
	.zero		1


	//   ....[113]....
        /*0828*/ 	.word	0x0000b550
        /*082c*/ 	.word	0x00000002
        /*0830*/ 	.word	0x00000028
        /*0834*/ 	.short	0x010a
        /*0836*/ 	.byte	0xff
	.zero		1


	//   ....[114]....
        /*0838*/ 	.word	0x0000b5b0
        /*083c*/ 	.word	0x00000002
        /*0840*/ 	.word	0x00000028
        /*0844*/ 	.short	0x010a
        /*0846*/ 	.byte	0xff
	.zero		1


	//   ....[115]....
        /*0848*/ 	.word	0x0000b600
        /*084c*/ 	.word	0x00000002
        /*0850*/ 	.word	0x000000a0
        /*0854*/ 	.short	0x010a
        /*0856*/ 	.byte	0xff
	.zero		1


	//   ....[116]....
        /*0858*/ 	.word	0x0000b660
        /*085c*/ 	.word	0x00000000
        /*0860*/ 	.word	0x00000000
        /*0864*/ 	.short	0x010a
        /*0866*/ 	.byte	0xff
	.zero		1


	//   ....[117]....
        /*0868*/ 	.word	0x0000b6c0
        /*086c*/ 	.word	0x00000000
        /*0870*/ 	.word	0x00000000
        /*0874*/ 	.short	0x010a
        /*0876*/ 	.byte	0xff
	.zero		1


	//   ....[118]....
        /*0878*/ 	.word	0x0000b720
        /*087c*/ 	.word	0x00000000
        /*0880*/ 	.word	0x00000000
        /*0884*/ 	.short	0x010a
        /*0886*/ 	.byte	0xff
	.zero		1


	//   ....[119]....
        /*0888*/ 	.word	0x0000b780
        /*088c*/ 	.word	0x00000000
        /*0890*/ 	.word	0x00000000
        /*0894*/ 	.short	0x010a
        /*0896*/ 	.byte	0xff
	.zero		1


	//   ....[120]....
        /*0898*/ 	.word	0x0000b7d0
        /*089c*/ 	.word	0x00000000
        /*08a0*/ 	.word	0x000000e0
        /*08a4*/ 	.short	0x010a
        /*08a6*/ 	.byte	0xff
	.zero		1


	//   ....[121]....
        /*08a8*/ 	.word	0x0000b830
        /*08ac*/ 	.word	0x00000000
        /*08b0*/ 	.word	0x000000b0
        /*08b4*/ 	.short	0x010a
        /*08b6*/ 	.byte	0xff
	.zero		1


	//   ....[122]....
        /*08b8*/ 	.word	0x0000b880
        /*08bc*/ 	.word	0x00000000
        /*08c0*/ 	.word	0x000000a0
        /*08c4*/ 	.short	0x010a
        /*08c6*/ 	.byte	0xff
	.zero		1


	//   ....[123]....
        /*08c8*/ 	.word	0x0000b8e0
        /*08cc*/ 	.word	0x00000000
        /*08d0*/ 	.word	0x000000b0
        /*08d4*/ 	.short	0x010a
        /*08d6*/ 	.byte	0xff
	.zero		1


	//   ....[124]....
        /*08d8*/ 	.word	0x0000b940
        /*08dc*/ 	.word	0x00000004
        /*08e0*/ 	.word	0x00000008
        /*08e4*/ 	.short	0x010a
        /*08e6*/ 	.byte	0xff
	.zero		1


	//   ....[125]....
        /*08e8*/ 	.word	0x0000ba20
        /*08ec*/ 	.word	0x00000002
        /*08f0*/ 	.word	0x00000008
        /*08f4*/ 	.short	0x010a
        /*08f6*/ 	.byte	0xff
	.zero		1


	//   ....[126]....
        /*08f8*/ 	.word	0x0000ba70
        /*08fc*/ 	.word	0x00000000
        /*0900*/ 	.word	0x000000a0
        /*0904*/ 	.short	0x010a
        /*0906*/ 	.byte	0xff
	.zero		1


	//   ....[127]....
        /*0908*/ 	.word	0x0000bad0
        /*090c*/ 	.word	0x00000000
        /*0910*/ 	.word	0x000000d0
        /*0914*/ 	.short	0x010a
        /*0916*/ 	.byte	0xff
	.zero		1


	//   ....[128]....
        /*0918*/ 	.word	0x0000bb30
        /*091c*/ 	.word	0x00000000
        /*0920*/ 	.word	0x00000000
        /*0924*/ 	.short	0x010a
        /*0926*/ 	.byte	0xff
	.zero		1


	//   ....[129]....
        /*0928*/ 	.word	0x0000bb90
        /*092c*/ 	.word	0x00000000
        /*0930*/ 	.word	0x00000000
        /*0934*/ 	.short	0x010a
        /*0936*/ 	.byte	0xff
	.zero		1


	//   ....[130]....
        /*0938*/ 	.word	0x0000bbf0
        /*093c*/ 	.word	0x00000000
        /*0940*/ 	.word	0x00000100
        /*0944*/ 	.short	0x010a
        /*0946*/ 	.byte	0xff
	.zero		1


	//   ....[131]....
        /*0948*/ 	.word	0x0000bc40
        /*094c*/ 	.word	0x00000000
        /*0950*/ 	.word	0x000000a0
        /*0954*/ 	.short	0x010a
        /*0956*/ 	.byte	0xff
	.zero		1


	//   ....[132]....
        /*0958*/ 	.word	0x0000bca0
        /*095c*/ 	.word	0x00000000
        /*0960*/ 	.word	0x00000098
        /*0964*/ 	.short	0x010a
        /*0966*/ 	.byte	0xff
	.zero		1


	//   ....[133]....
        /*0968*/ 	.word	0x0000bd00
        /*096c*/ 	.word	0x00000003
        /*0970*/ 	.word	0x00000070
        /*0974*/ 	.short	0x010a
        /*0976*/ 	.byte	0xff
	.zero		1


	//   ....[134]....
        /*0978*/ 	.word	0x0000bd60
        /*097c*/ 	.word	0x00000003
        /*0980*/ 	.word	0x00000078
        /*0984*/ 	.short	0x010a
        /*0986*/ 	.byte	0xff
	.zero		1


	//   ....[135]....
        /*0988*/ 	.word	0x0000bdc0
        /*098c*/ 	.word	0x00000003
        /*0990*/ 	.word	0x00000080
        /*0994*/ 	.short	0x010a
        /*0996*/ 	.byte	0xff
	.zero		1


	//   ....[136]....
        /*0998*/ 	.word	0x0000be20
        /*099c*/ 	.word	0x00000003
        /*09a0*/ 	.word	0x00000088
        /*09a4*/ 	.short	0x010a
        /*09a6*/ 	.byte	0xff
	.zero		1


	//   ....[137]....
        /*09a8*/ 	.word	0x0000be80
        /*09ac*/ 	.word	0x00000000
        /*09b0*/ 	.word	0x00000070
        /*09b4*/ 	.short	0x010a
        /*09b6*/ 	.byte	0xff
	.zero		1


	//   ....[138]....
        /*09b8*/ 	.word	0x0000bee0
        /*09bc*/ 	.word	0x00000000
        /*09c0*/ 	.word	0x00000078
        /*09c4*/ 	.short	0x010a
        /*09c6*/ 	.byte	0xff
	.zero		1


	//   ....[139]....
        /*09c8*/ 	.word	0x0000bf40
        /*09cc*/ 	.word	0x00000000
        /*09d0*/ 	.word	0x00000080
        /*09d4*/ 	.short	0x010a
        /*09d6*/ 	.byte	0xff
	.zero		1


	//   ....[140]....
        /*09d8*/ 	.word	0x0000bf90
        /*09dc*/ 	.word	0x00000000
        /*09e0*/ 	.word	0x000000a0
        /*09e4*/ 	.short	0x010a
        /*09e6*/ 	.byte	0xff
	.zero		1


	//   ....[141]....
        /*09e8*/ 	.word	0x0000bff0
        /*09ec*/ 	.word	0x00000003
        /*09f0*/ 	.word	0x00000050
        /*09f4*/ 	.short	0x010a
        /*09f6*/ 	.byte	0xff
	.zero		1


	//   ....[142]....
        /*09f8*/ 	.word	0x0000c040
        /*09fc*/ 	.word	0x000000b3
        /*0a00*/ 	.word	0x000000c0
        /*0a04*/ 	.short	0x010a
        /*0a06*/ 	.byte	0xff
	.zero		1


	//   ....[143]....
        /*0a08*/ 	.word	0x0000c090
        /*0a0c*/ 	.word	0x00000003
        /*0a10*/ 	.word	0x00000050
        /*0a14*/ 	.short	0x010a
        /*0a16*/ 	.byte	0xff
	.zero		1


	//   ....[144]....
        /*0a18*/ 	.word	0x0000c0e0
        /*0a1c*/ 	.word	0x00000000
        /*0a20*/ 	.word	0x00000050
        /*0a24*/ 	.short	0x010a
        /*0a26*/ 	.byte	0xff
	.zero		1


	//   ....[145]....
        /*0a28*/ 	.word	0x0000c130
        /*0a2c*/ 	.word	0x00000003
        /*0a30*/ 	.word	0x00000050
        /*0a34*/ 	.short	0x010a
        /*0a36*/ 	.byte	0xff
	.zero		1


	//----- nvinfo : EIATTR_NUM_MBARRIERS
	.align		4
.L_47:
        /*0a38*/ 	.byte	0x03, 0x38
        /*0a3a*/ 	.short	0x0021


	//----- nvinfo : EIATTR_EXIT_INSTR_OFFSETS
	.align		4
        /*0a3c*/ 	.byte	0x04, 0x1c
        /*0a3e*/ 	.short	(.L_49 - .L_48)


	//   ....[0]....
.L_48:
        /*0a40*/ 	.word	0x00002870


	//   ....[1]....
        /*0a44*/ 	.word	0x00002d70


	//   ....[2]....
        /*0a48*/ 	.word	0x00002dd0


	//   ....[3]....
        /*0a4c*/ 	.word	0x00004030


	//   ....[4]....
        /*0a50*/ 	.word	0x00005090


	//   ....[5]....
        /*0a54*/ 	.word	0x000050d0


	//   ....[6]....
        /*0a58*/ 	.word	0x0000b3c0


	//   ....[7]....
        /*0a5c*/ 	.word	0x0000b440


	//   ....[8]....
        /*0a60*/ 	.word	0x0000b470


	//   ....[9]....
        /*0a64*/ 	.word	0x0000b4e0


	//----- nvinfo : EIATTR_MAX_THREADS
	.align		4
.L_49:
        /*0a68*/ 	.byte	0x04, 0x05
        /*0a6a*/ 	.short	(.L_51 - .L_50)
.L_50:
        /*0a6c*/ 	.word	0x00000100
        /*0a70*/ 	.word	0x00000001
        /*0a74*/ 	.word	0x00000001


	//----- nvinfo : EIATTR_CRS_STACK_SIZE
	.align		4
.L_51:
        /*0a78*/ 	.byte	0x04, 0x1e
        /*0a7a*/ 	.short	(.L_53 - .L_52)
.L_52:
        /*0a7c*/ 	.word	0x00000000


	//----- nvinfo : EIATTR_CBANK_PARAM_SIZE
	.align		4
.L_53:
        /*0a80*/ 	.byte	0x03, 0x19
        /*0a82*/ 	.short	0x0800


	//----- nvinfo : EIATTR_PARAM_CBANK
	.align		4
        /*0a84*/ 	.byte	0x04, 0x0a
        /*0a86*/ 	.short	(.L_55 - .L_54)
	.align		4
.L_54:
        /*0a88*/ 	.word	index@(.nv.constant0._ZN7cutlass13device_kernelINS_4gemm6kernel13GemmUniversalIN4cute5tupleIJiiiiEEENS1_10collective13CollectiveMmaINS1_35MainloopSm100TmaUmmaWarpSpecializedILi5ELi2ELi2ENS5_IJNS4_1CILi2EEENSA_ILi1EEESC_EEEEENS5_IJNSA_ILi256EEESF_NSA_ILi64EEEEEENS_6half_tENS5_IJlSC_lEEESI_SJ_NS4_8TiledMMAINS4_8MMA_AtomIJNS4_26SM100_MMA_F16BF16_2x1SM_SSISI_SI_fLi256ELi256ELNS4_4UMMA5MajorE0ELSO_0ELNSN_7ScaleInE0ELSP_0EEEEEENS4_6LayoutINS5_IJSC_SC_SC_EEENS5_IJNSA_ILi0EEESU_SU_EEEEENS5_IJNS4_10UnderscoreESX_SX_EEEEENS4_18SM100_TMA_2SM_LOADENS4_14ComposedLayoutINS4_7SwizzleILi3ELi4ELi3EEENS4_18smem_ptr_flag_bitsILi16EEENSS_INS5_IJNSA_ILi8EEESG_EEENS5_IJSG_SC_EEEEEEEvNS4_8identityES10_S1A_vS1B_EENS_8epilogue10collective18CollectiveEpilogueINS1D_23Sm100TmaWarpSpecializedILi4ELi2ELi64ELb1ELb0EEEJNS5_IJNSA_ILi128EEESF_SG_EEENS5_IJNSS_IS1I_SC_EENSS_ISG_SC_EEEEESI_SJ_SI_SJ_NS1D_6fusion15FusionCallbacksIS1H_NS1N_17LinearCombinationISI_fSI_fLNS_15FloatRoundStyleE2EEES1J_S1M_JEEENS4_5SM1004TMEM4LOAD26SM100_TMEM_LOAD_32dp32b64xENS4_13SM90_TMA_LOADES1A_NS4_39AutoVectorizingCopyWithAssumedAlignmentILi128EEENS4_14SM90_TMA_STOREES1A_S1Z_S1Z_EEEvvEEEEvNT_6ParamsE)
        /*0a8c*/ 	.short	0x0380
        /*0a8e*/ 	.short	0x0800


	//----- nvinfo : EIATTR_SW_WAR
	.align		4
.L_55:
        /*0a90*/ 	.byte	0x04, 0x36
        /*0a92*/ 	.short	(.L_57 - .L_56)
.L_56:
        /*0a94*/ 	.word	0x00000008
.L_57:


//--------------------- .nv.callgraph             --------------------------
	.section	.nv.callgraph,"",@"SHT_CUDA_CALLGRAPH"
	.align	4
	.sectionentsize	8
	.align		4
        /*0000*/ 	.word	0x00000000
	.align		4
        /*0004*/ 	.word	0xffffffff
	.align		4
        /*0008*/ 	.word	index@(_ZN7cutlass13device_kernelINS_4gemm6kernel13GemmUniversalIN4cute5tupleIJiiiiEEENS1_10collective13CollectiveMmaINS1_35MainloopSm100TmaUmmaWarpSpecializedILi5ELi2ELi2ENS5_IJNS4_1CILi2EEENSA_ILi1EEESC_EEEEENS5_IJNSA_ILi256EEESF_NSA_ILi64EEEEEENS_6half_tENS5_IJlSC_lEEESI_SJ_NS4_8TiledMMAINS4_8MMA_AtomIJNS4_26SM100_MMA_F16BF16_2x1SM_SSISI_SI_fLi256ELi256ELNS4_4UMMA5MajorE0ELSO_0ELNSN_7ScaleInE0ELSP_0EEEEEENS4_6LayoutINS5_IJSC_SC_SC_EEENS5_IJNSA_ILi0EEESU_SU_EEEEENS5_IJNS4_10UnderscoreESX_SX_EEEEENS4_18SM100_TMA_2SM_LOADENS4_14ComposedLayoutINS4_7SwizzleILi3ELi4ELi3EEENS4_18smem_ptr_flag_bitsILi16EEENSS_INS5_IJNSA_ILi8EEESG_EEENS5_IJSG_SC_EEEEEEEvNS4_8identityES10_S1A_vS1B_EENS_8epilogue10collective18CollectiveEpilogueINS1D_23Sm100TmaWarpSpecializedILi4ELi2ELi64ELb1ELb0EEEJNS5_IJNSA_ILi128EEESF_SG_EEENS5_IJNSS_IS1I_SC_EENSS_ISG_SC_EEEEESI_SJ_SI_SJ_NS1D_6fusion15FusionCallbacksIS1H_NS1N_17LinearCombinationISI_fSI_fLNS_15FloatRoundStyleE2EEES1J_S1M_JEEENS4_5SM1004TMEM4LOAD26SM100_TMEM_LOAD_32dp32b64xENS4_13SM90_TMA_LOADES1A_NS4_39AutoVectorizingCopyWithAssumedAlignmentILi128EEENS4_14SM90_TMA_STOREES1A_S1Z_S1Z_EEEvvEEEEvNT_6ParamsE)
	.align		4
        /*000c*/ 	.word	index@(__assertfail)
	.align		4
        /*0010*/ 	.word	0x00000000
	.align		4
        /*0014*/ 	.word	0xfffffffe
	.align		4
        /*0018*/ 	.word	0x00000000
	.align		4
        /*001c*/ 	.word	0xfffffffd
	.align		4
        /*0020*/ 	.word	0x00000000
	.align		4
        /*0024*/ 	.word	0xfffffffc


//--------------------- .nv.constant4             --------------------------
	.section	.nv.constant4,"a",@progbits
	.align	8
	.align		8
.nv.constant4:
        /*0000*/ 	.dword	__assertfail
	.align		8
        /*0008*/ 	.dword	__unnamed_1
	.align		8
        /*0010*/ 	.dword	__unnamed_2
	.align		8
        /*0018*/ 	.dword	_ZN39_INTERNAL_e7a16c6c_4_k_cu_67579b06_42194cuda3std3__45__cpo5beginE
	.align		8
        /*0020*/ 	.dword	_ZN39_INTERNAL_e7a16c6c_4_k_cu_67579b06_42194cuda3std3__45__cpo3endE
	.align		8
        /*0028*/ 	.dword	_ZN39_INTERNAL_e7a16c6c_4_k_cu_67579b06_42194cuda3std3__45__cpo6cbeginE
	.align		8
        /*0030*/ 	.dword	_ZN39_INTERNAL_e7a16c6c_4_k_cu_67579b06_42194cuda3std3__45__cpo4cendE
	.align		8
        /*0038*/ 	.dword	_ZN39_INTERNAL_e7a16c6c_4_k_cu_67579b06_42194cuda3std3__441_GLOBAL__N__e7a16c6c_4_k_cu_67579b06_42196ignoreE
	.align		8
        /*0040*/ 	.dword	_ZN39_INTERNAL_e7a16c6c_4_k_cu_67579b06_42194cuda3std3__419piecewise_constructE
	.align		8
        /*0048*/ 	.dword	_ZN39_INTERNAL_e7a16c6c_4_k_cu_67579b06_42194cuda3std3__48in_placeE
	.align		8
        /*0050*/ 	.dword	_ZN39_INTERNAL_e7a16c6c_4_k_cu_67579b06_42194cuda3std6ranges3__45__cpo4swapE
	.align		8
        /*0058*/ 	.dword	_ZN39_INTERNAL_e7a16c6c_4_k_cu_67579b06_42194cuda3std6ranges3__45__cpo9iter_moveE
	.align		8
        /*0060*/ 	.dword	_ZN39_INTERNAL_e7a16c6c_4_k_cu_67579b06_42194cute7productE
	.align		8
        /*0068*/ 	.dword	_ZN39_INTERNAL_e7a16c6c_4_k_cu_67579b06_42194cute1_E
	.align		8
        /*0070*/ 	.dword	$str$25
	.align		8
        /*0078*/ 	.dword	$str$26
	.align		8
        /*0080*/ 	.dword	$str$27
	.align		8
        /*0088*/ 	.dword	$str$28


//--------------------- .text._ZN7cutlass13device_kernelINS_4gemm6kernel13GemmUniversalIN4cute5tupleIJiiiiEEENS1_10collective13CollectiveMmaINS1_35MainloopSm100TmaUmmaWarpSpecializedILi5ELi2ELi2ENS5_IJNS4_1CILi2EEENSA_ILi1EEESC_EEEEENS5_IJNSA_ILi256EEESF_NSA_ILi64EEEEEENS_6half_tENS5_IJlSC_lEEESI_SJ_NS4_8TiledMMAINS4_8MMA_AtomIJNS4_26SM100_MMA_F16BF16_2x1SM_SSISI_SI_fLi256ELi256ELNS4_4UMMA5MajorE0ELSO_0ELNSN_7ScaleInE0ELSP_0EEEEEENS4_6LayoutINS5_IJSC_SC_SC_EEENS5_IJNSA_ILi0EEESU_SU_EEEEENS5_IJNS4_10UnderscoreESX_SX_EEEEENS4_18SM100_TMA_2SM_LOADENS4_14ComposedLayoutINS4_7SwizzleILi3ELi4ELi3EEENS4_18smem_ptr_flag_bitsILi16EEENSS_INS5_IJNSA_ILi8EEESG_EEENS5_IJSG_SC_EEEEEEEvNS4_8identityES10_S1A_vS1B_EENS_8epilogue10collective18CollectiveEpilogueINS1D_23Sm100TmaWarpSpecializedILi4ELi2ELi64ELb1ELb0EEEJNS5_IJNSA_ILi128EEESF_SG_EEENS5_IJNSS_IS1I_SC_EENSS_ISG_SC_EEEEESI_SJ_SI_SJ_NS1D_6fusion15FusionCallbacksIS1H_NS1N_17LinearCombinationISI_fSI_fLNS_15FloatRoundStyleE2EEES1J_S1M_JEEENS4_5SM1004TMEM4LOAD26SM100_TMEM_LOAD_32dp32b64xENS4_13SM90_TMA_LOADES1A_NS4_39AutoVectorizingCopyWithAssumedAlignmentILi128EEENS4_14SM90_TMA_STOREES1A_S1Z_S1Z_EEEvvEEEEvNT_6ParamsE --------------------------
	.section	.text._ZN7cutlass13device_kernelINS_4gemm6kernel13GemmUniversalIN4cute5tupleIJiiiiEEENS1_10collective13CollectiveMmaINS1_35MainloopSm100TmaUmmaWarpSpecializedILi5ELi2ELi2ENS5_IJNS4_1CILi2EEENSA_ILi1EEESC_EEEEENS5_IJNSA_ILi256EEESF_NSA_ILi64EEEEEENS_6half_tENS5_IJlSC_lEEESI_SJ_NS4_8TiledMMAINS4_8MMA_AtomIJNS4_26SM100_MMA_F16BF16_2x1SM_SSISI_SI_fLi256ELi256ELNS4_4UMMA5MajorE0ELSO_0ELNSN_7ScaleInE0ELSP_0EEEEEENS4_6LayoutINS5_IJSC_SC_SC_EEENS5_IJNSA_ILi0EEESU_SU_EEEEENS5_IJNS4_10UnderscoreESX_SX_EEEEENS4_18SM100_TMA_2SM_LOADENS4_14ComposedLayoutINS4_7SwizzleILi3ELi4ELi3EEENS4_18smem_ptr_flag_bitsILi16EEENSS_INS5_IJNSA_ILi8EEESG_EEENS5_IJSG_SC_EEEEEEEvNS4_8identityES10_S1A_vS1B_EENS_8epilogue10collective18CollectiveEpilogueINS1D_23Sm100TmaWarpSpecializedILi4ELi2ELi64ELb1ELb0EEEJNS5_IJNSA_ILi128EEESF_SG_EEENS5_IJNSS_IS1I_SC_EENSS_ISG_SC_EEEEESI_SJ_SI_SJ_NS1D_6fusion15FusionCallbacksIS1H_NS1N_17LinearCombinationISI_fSI_fLNS_15FloatRoundStyleE2EEES1J_S1M_JEEENS4_5SM1004TMEM4LOAD26SM100_TMEM_LOAD_32dp32b64xENS4_13SM90_TMA_LOADES1A_NS4_39AutoVectorizingCopyWithAssumedAlignmentILi128EEENS4_14SM90_TMA_STOREES1A_S1Z_S1Z_EEEvvEEEEvNT_6ParamsE,"ax",@progbits
	.align	128
.text._ZN7cutlass13device_kernelINS_4gemm6kernel13GemmUniversalIN4cute5tupleIJiiiiEEENS1_10collective13CollectiveMmaINS1_35MainloopSm100TmaUmmaWarpSpecializedILi5ELi2ELi2ENS5_IJNS4_1CILi2EEENSA_ILi1EEESC_EEEEENS5_IJNSA_ILi256EEESF_NSA_ILi64EEEEEENS_6half_tENS5_IJlSC_lEEESI_SJ_NS4_8TiledMMAINS4_8MMA_AtomIJNS4_26SM100_MMA_F16BF16_2x1SM_SSISI_SI_fLi256ELi256ELNS4_4UMMA5MajorE0ELSO_0ELNSN_7ScaleInE0ELSP_0EEEEEENS4_6LayoutINS5_IJSC_SC_SC_EEENS5_IJNSA_ILi0EEESU_SU_EEEEENS5_IJNS4_10UnderscoreESX_SX_EEEEENS4_18SM100_TMA_2SM_LOADENS4_14ComposedLayoutINS4_7SwizzleILi3ELi4ELi3EEENS4_18smem_ptr_flag_bitsILi16EEENSS_INS5_IJNSA_ILi8EEESG_EEENS5_IJSG_SC_EEEEEEEvNS4_8identityES10_S1A_vS1B_EENS_8epilogue10collective18CollectiveEpilogueINS1D_23Sm100TmaWarpSpecializedILi4ELi2ELi64ELb1ELb0EEEJNS5_IJNSA_ILi128EEESF_SG_EEENS5_IJNSS_IS1I_SC_EENSS_ISG_SC_EEEEESI_SJ_SI_SJ_NS1D_6fusion15FusionCallbacksIS1H_NS1N_17LinearCombinationISI_fSI_fLNS_15FloatRoundStyleE2EEES1J_S1M_JEEENS4_5SM1004TMEM4LOAD26SM100_TMEM_LOAD_32dp32b64xENS4_13SM90_TMA_LOADES1A_NS4_39AutoVectorizingCopyWithAssumedAlignmentILi128EEENS4_14SM90_TMA_STOREES1A_S1Z_S1Z_EEEvvEEEEvNT_6ParamsE:
        .type           _ZN7cutlass13device_kernelINS_4gemm6kernel13GemmUniversalIN4cute5tupleIJiiiiEEENS1_10collective13CollectiveMmaINS1_35MainloopSm100TmaUmmaWarpSpecializedILi5ELi2ELi2ENS5_IJNS4_1CILi2EEENSA_ILi1EEESC_EEEEENS5_IJNSA_ILi256EEESF_NSA_ILi64EEEEEENS_6half_tENS5_IJlSC_lEEESI_SJ_NS4_8TiledMMAINS4_8MMA_AtomIJNS4_26SM100_MMA_F16BF16_2x1SM_SSISI_SI_fLi256ELi256ELNS4_4UMMA5MajorE0ELSO_0ELNSN_7ScaleInE0ELSP_0EEEEEENS4_6LayoutINS5_IJSC_SC_SC_EEENS5_IJNSA_ILi0EEESU_SU_EEEEENS5_IJNS4_10UnderscoreESX_SX_EEEEENS4_18SM100_TMA_2SM_LOADENS4_14ComposedLayoutINS4_7SwizzleILi3ELi4ELi3EEENS4_18smem_ptr_flag_bitsILi16EEENSS_INS5_IJNSA_ILi8EEESG_EEENS5_IJSG_SC_EEEEEEEvNS4_8identityES10_S1A_vS1B_EENS_8epilogue10collective18CollectiveEpilogueINS1D_23Sm100TmaWarpSpecializedILi4ELi2ELi64ELb1ELb0EEEJNS5_IJNSA_ILi128EEESF_SG_EEENS5_IJNSS_IS1I_SC_EENSS_ISG_SC_EEEEESI_SJ_SI_SJ_NS1D_6fusion15FusionCallbacksIS1H_NS1N_17LinearCombinationISI_fSI_fLNS_15FloatRoundStyleE2EEES1J_S1M_JEEENS4_5SM1004TMEM4LOAD26SM100_TMEM_LOAD_32dp32b64xENS4_13SM90_TMA_LOADES1A_NS4_39AutoVectorizingCopyWithAssumedAlignmentILi128EEENS4_14SM90_TMA_STOREES1A_S1Z_S1Z_EEEvvEEEEvNT_6ParamsE,@function
        .size           _ZN7cutlass13device_kernelINS_4gemm6kernel13GemmUniversalIN4cute5tupleIJiiiiEEENS1_10collective13CollectiveMmaINS1_35MainloopSm100TmaUmmaWarpSpecializedILi5ELi2ELi2ENS5_IJNS4_1CILi2EEENSA_ILi1EEESC_EEEEENS5_IJNSA_ILi256EEESF_NSA_ILi64EEEEEENS_6half_tENS5_IJlSC_lEEESI_SJ_NS4_8TiledMMAINS4_8MMA_AtomIJNS4_26SM100_MMA_F16BF16_2x1SM_SSISI_SI_fLi256ELi256ELNS4_4UMMA5MajorE0ELSO_0ELNSN_7ScaleInE0ELSP_0EEEEEENS4_6LayoutINS5_IJSC_SC_SC_EEENS5_IJNSA_ILi0EEESU_SU_EEEEENS5_IJNS4_10UnderscoreESX_SX_EEEEENS4_18SM100_TMA_2SM_LOADENS4_14ComposedLayoutINS4_7SwizzleILi3ELi4ELi3EEENS4_18smem_ptr_flag_bitsILi16EEENSS_INS5_IJNSA_ILi8EEESG_EEENS5_IJSG_SC_EEEEEEEvNS4_8identityES10_S1A_vS1B_EENS_8epilogue10collective18CollectiveEpilogueINS1D_23Sm100TmaWarpSpecializedILi4ELi2ELi64ELb1ELb0EEEJNS5_IJNSA_ILi128EEESF_SG_EEENS5_IJNSS_IS1I_SC_EENSS_ISG_SC_EEEEESI_SJ_SI_SJ_NS1D_6fusion15FusionCallbacksIS1H_NS1N_17LinearCombinationISI_fSI_fLNS_15FloatRoundStyleE2EEES1J_S1M_JEEENS4_5SM1004TMEM4LOAD26SM100_TMEM_LOAD_32dp32b64xENS4_13SM90_TMA_LOADES1A_NS4_39AutoVectorizingCopyWithAssumedAlignmentILi128EEENS4_14SM90_TMA_STOREES1A_S1Z_S1Z_EEEvvEEEEvNT_6ParamsE,(.L_x_194 - _ZN7cutlass13device_kernelINS_4gemm6kernel13GemmUniversalIN4cute5tupleIJiiiiEEENS1_10collective13CollectiveMmaINS1_35MainloopSm100TmaUmmaWarpSpecializedILi5ELi2ELi2ENS5_IJNS4_1CILi2EEENSA_ILi1EEESC_EEEEENS5_IJNSA_ILi256EEESF_NSA_ILi64EEEEEENS_6half_tENS5_IJlSC_lEEESI_SJ_NS4_8TiledMMAINS4_8MMA_AtomIJNS4_26SM100_MMA_F16BF16_2x1SM_SSISI_SI_fLi256ELi256ELNS4_4UMMA5MajorE0ELSO_0ELNSN_7ScaleInE0ELSP_0EEEEEENS4_6LayoutINS5_IJSC_SC_SC_EEENS5_IJNSA_ILi0EEESU_SU_EEEEENS5_IJNS4_10UnderscoreESX_SX_EEEEENS4_18SM100_TMA_2SM_LOADENS4_14ComposedLayoutINS4_7SwizzleILi3ELi4ELi3EEENS4_18smem_ptr_flag_bitsILi16EEENSS_INS5_IJNSA_ILi8EEESG_EEENS5_IJSG_SC_EEEEEEEvNS4_8identityES10_S1A_vS1B_EENS_8epilogue10collective18CollectiveEpilogueINS1D_23Sm100TmaWarpSpecializedILi4ELi2ELi64ELb1ELb0EEEJNS5_IJNSA_ILi128EEESF_SG_EEENS5_IJNSS_IS1I_SC_EENSS_ISG_SC_EEEEESI_SJ_SI_SJ_NS1D_6fusion15FusionCallbacksIS1H_NS1N_17LinearCombinationISI_fSI_fLNS_15FloatRoundStyleE2EEES1J_S1M_JEEENS4_5SM1004TMEM4LOAD26SM100_TMEM_LOAD_32dp32b64xENS4_13SM90_TMA_LOADES1A_NS4_39AutoVectorizingCopyWithAssumedAlignmentILi128EEENS4_14SM90_TMA_STOREES1A_S1Z_S1Z_EEEvvEEEEvNT_6ParamsE)
        .other          _ZN7cutlass13device_kernelINS_4gemm6kernel13GemmUniversalIN4cute5tupleIJiiiiEEENS1_10collective13CollectiveMmaINS1_35MainloopSm100TmaUmmaWarpSpecializedILi5ELi2ELi2ENS5_IJNS4_1CILi2EEENSA_ILi1EEESC_EEEEENS5_IJNSA_ILi256EEESF_NSA_ILi64EEEEEENS_6half_tENS5_IJlSC_lEEESI_SJ_NS4_8TiledMMAINS4_8MMA_AtomIJNS4_26SM100_MMA_F16BF16_2x1SM_SSISI_SI_fLi256ELi256ELNS4_4UMMA5MajorE0ELSO_0ELNSN_7ScaleInE0ELSP_0EEEEEENS4_6LayoutINS5_IJSC_SC_SC_EEENS5_IJNSA_ILi0EEESU_SU_EEEEENS5_IJNS4_10UnderscoreESX_SX_EEEEENS4_18SM100_TMA_2SM_LOADENS4_14ComposedLayoutINS4_7SwizzleILi3ELi4ELi3EEENS4_18smem_ptr_flag_bitsILi16EEENSS_INS5_IJNSA_ILi8EEESG_EEENS5_IJSG_SC_EEEEEEEvNS4_8identityES10_S1A_vS1B_EENS_8epilogue10collective18CollectiveEpilogueINS1D_23Sm100TmaWarpSpecializedILi4ELi2ELi64ELb1ELb0EEEJNS5_IJNSA_ILi128EEESF_SG_EEENS5_IJNSS_IS1I_SC_EENSS_ISG_SC_EEEEESI_SJ_SI_SJ_NS1D_6fusion15FusionCallbacksIS1H_NS1N_17LinearCombinationISI_fSI_fLNS_15FloatRoundStyleE2EEES1J_S1M_JEEENS4_5SM1004TMEM4LOAD26SM100_TMEM_LOAD_32dp32b64xENS4_13SM90_TMA_LOADES1A_NS4_39AutoVectorizingCopyWithAssumedAlignmentILi128EEENS4_14SM90_TMA_STOREES1A_S1Z_S1Z_EEEvvEEEEvNT_6ParamsE,@"STO_CUDA_ENTRY STV_DEFAULT"
_ZN7cutlass13device_kernelINS_4gemm6kernel13GemmUniversalIN4cute5tupleIJiiiiEEENS1_10collective13CollectiveMmaINS1_35MainloopSm100TmaUmmaWarpSpecializedILi5ELi2ELi2ENS5_IJNS4_1CILi2EEENSA_ILi1EEESC_EEEEENS5_IJNSA_ILi256EEESF_NSA_ILi64EEEEEENS_6half_tENS5_IJlSC_lEEESI_SJ_NS4_8TiledMMAINS4_8MMA_AtomIJNS4_26SM100_MMA_F16BF16_2x1SM_SSISI_SI_fLi256ELi256ELNS4_4UMMA5MajorE0ELSO_0ELNSN_7ScaleInE0ELSP_0EEEEEENS4_6LayoutINS5_IJSC_SC_SC_EEENS5_IJNSA_ILi0EEESU_SU_EEEEENS5_IJNS4_10UnderscoreESX_SX_EEEEENS4_18SM100_TMA_2SM_LOADENS4_14ComposedLayoutINS4_7SwizzleILi3ELi4ELi3EEENS4_18smem_ptr_flag_bitsILi16EEENSS_INS5_IJNSA_ILi8EEESG_EEENS5_IJSG_SC_EEEEEEEvNS4_8identityES10_S1A_vS1B_EENS_8epilogue10collective18CollectiveEpilogueINS1D_23Sm100TmaWarpSpecializedILi4ELi2ELi64ELb1ELb0EEEJNS5_IJNSA_ILi128EEESF_SG_EEENS5_IJNSS_IS1I_SC_EENSS_ISG_SC_EEEEESI_SJ_SI_SJ_NS1D_6fusion15FusionCallbacksIS1H_NS1N_17LinearCombinationISI_fSI_fLNS_15FloatRoundStyleE2EEES1J_S1M_JEEENS4_5SM1004TMEM4LOAD26SM100_TMEM_LOAD_32dp32b64xENS4_13SM90_TMA_LOADES1A_NS4_39AutoVectorizingCopyWithAssumedAlignmentILi128EEENS4_14SM90_TMA_STOREES1A_S1Z_S1Z_EEEvvEEEEvNT_6ParamsE:
[----:B------:R-:W1:Y:S01]  /*0000*/  LDC R1, c[0x0][0x37c] ;  /* 0x0000df00ff017b82 */ /* 0x000e620000000800 */
[----:B------:R-:W2:Y:S01]  /*0010*/  S2R R170, SR_TID.X ;  /* 0x0000000000aa7919 */ /* 0x000ea20000002100 */
[----:B------:R-:W3:Y:S06]  /*0020*/  LDCU.64 UR6, c[0x0][0x890] ;  /* 0x00011200ff0677ac */ /* 0x000eec0008000a00 */
[----:B------:R-:W4:Y:S01]  /*0030*/  S2UR UR37, SR_CgaCtaId ;  /* 0x00000000002579c3 */ /* 0x000f220000008800 */
[----:B------:R-:W-:Y:S02]  /*0040*/  PRMT R155, RZ, 0x7610, R155 ;  /* 0x00007610ff9b7816 */ /* 0x000fe4000000009b */
[----:B------:R-:W-:Y:S01]  /*0050*/  ELECT P1, URZ, PT ;  /* 0x0000000000ff782f */ /* 0x000fe20003820000 */
[----:B------:R-:W1:Y:S01]  /*0060*/  LDCU.64 UR46, c[0x0][0x358] ;  /* 0x00006b00ff2e77ac */ /* 0x000e620008000a00 */
[----:B---3--:R-:W-:-:S04]  /*0070*/  UISETP.NE.U32.AND UP0, UPT, UR6, URZ, UPT ;  /* 0x000000ff0600728c */ /* 0x008fc8000bf05070 */
[----:B------:R-:W-:Y:S02]  /*0080*/  UISETP.NE.AND.EX UP0, UPT, UR7, URZ, UPT, UP0 ;  /* 0x000000ff0700728c */ /* 0x000fe4000bf05300 */
[----:B----4-:R-:W-:Y:S02]  /*0090*/  ULOP3.LUT UR5, UR37, 0x1, URZ, 0xc0, !UPT ;  /* 0x0000000125057892 */ /* 0x010fe4000f8ec0ff */
[----:B------:R-:W-:Y:S01]  /*00a0*/  ULOP3.LUT UR4, UR37, 0x1, URZ, 0x3c, !UPT ;  /* 0x0000000125047892 */ /* 0x000fe2000f8e3cff */
[----:B--2---:R-:W-:-:S05]  /*00b0*/  SHF.R.U32.HI R162, RZ, 0x5, R170 ;  /* 0x00000005ffa27819 */ /* 0x004fca00000116aa */
[----:B------:R-:W2:Y:S02]  /*00c0*/  SHFL.IDX PT, R0, R162, RZ, 0x1f ;  /* 0x00001fffa2007589 */ /* 0x000ea400000e0000 */
[----:B--2---:R-:W-:Y:S01]  /*00d0*/  R2UR UR10, R0 ;  /* 0x00000000000a72ca */ /* 0x004fe200000e0000 */
[----:B-1----:R-:W-:-:S14]  /*00e0*/  BRA.U UP0, `(.L_x_0) ;  /* 0x00000001002c7547 */ /* 0x002fdc000b800000 */
[----:B------:R-:W1:Y:S02]  /*00f0*/  LDCU.64 UR8, c[0x0][0x888] ;  /* 0x00011100ff0877ac */ /* 0x000e640008000a00 */
[----:B-1----:R-:W-:-:S04]  /*0100*/  UISETP.NE.U32.AND UP0, UPT, UR8, URZ, UPT ;  /* 0x000000ff0800728c */ /* 0x002fc8000bf05070 */
[----:B------:R-:W-:-:S09]  /*0110*/  UISETP.NE.AND.EX UP0, UPT, UR9, URZ, UPT, UP0 ;  /* 0x000000ff0900728c */ /* 0x000fd2000bf05300 */
[----:B------:R-:W-:Y:S05]  /*0120*/  BRA.U !UP0, `(.L_x_1) ;  /* 0x0000000108107547 */ /* 0x000fea000b800000 */
[----:B------:R-:W1:Y:S02]  /*0130*/  LDC.64 R2, c[0x0][0x888] ;  /* 0x00022200ff027b82 */ /* 0x000e640000000a00 */
[----:B-1----:R1:W5:Y:S01]  /*0140*/  LDG.E R81, desc[UR46][R2.64] ;  /* 0x0000002e02517981 */ /* 0x002362000c1e1900 */
[----:B------:R-:W-:Y:S01]  /*0150*/  HFMA2 R155, -RZ, RZ, 0, 5.9604644775390625e-08 ;  /* 0x00000001ff9b7431 */ /* 0x000fe200000001ff */
[----:B------:R-:W-:Y:S05]  /*0160*/  BRA `(.L_x_0) ;  /* 0x00000000000c7947 */ /* 0x000fea0003800000 */
.L_x_1:
[----:B------:R-:W1:Y:S01]  /*0170*/  LDCU UR8, c[0x0][0x880] ;  /* 0x00011000ff0877ac */ /* 0x000e620008000800 */
[----:B------:R-:W-:Y:S01]  /*0180*/  HFMA2 R155, -RZ, RZ, 0, 5.9604644775390625e-08 ;  /* 0x00000001ff9b7431 */ /* 0x000fe200000001ff */
[----:B-1----:R-:W-:-:S07]  /*0190*/  MOV R81, UR8 ;  /* 0x0000000800517c02 */ /* 0x002fce0008000f00 */
.L_x_0:
[----:B------:R-:W2:Y:S02]  /*01a0*/  LDCU.64 UR8, c[0x0][0x8b0] ;  /* 0x00011600ff0877ac */ /* 0x000ea40008000a00 */
[----:B--2---:R-:W-:-:S04]  /*01b0*/  UISETP.NE.U32.AND UP0, UPT, UR8, URZ, UPT ;  /* 0x000000ff0800728c */ /* 0x004fc8000bf05070 */
[----:B------:R-:W-:-:S09]  /*01c0*/  UISETP.NE.AND.EX UP0, UPT, UR9, URZ, UPT, UP0 ;  /* 0x000000ff0900728c */ /* 0x000fd2000bf05300 */
[----:B------:R-:W-:Y:S05]  /*01d0*/  BRA.U UP0, `(.L_x_2) ;  /* 0x0000000100247547 */ /* 0x000fea000b800000 */
[----:B------:R-:W2:Y:S02]  /*01e0*/  LDCU.64 UR8, c[0x0][0x8a8] ;  /* 0x00011500ff0877ac */ /* 0x000ea40008000a00 */
[----:B--2---:R-:W-:-:S04]  /*01f0*/  UISETP.NE.U32.AND UP0, UPT, UR8, URZ, UPT ;  /* 0x000000ff0800728c */ /* 0x004fc8000bf05070 */
[----:B------:R-:W-:-:S09]  /*0200*/  UISETP.NE.AND.EX UP0, UPT, UR9, URZ, UPT, UP0 ;  /* 0x000000ff0900728c */ /* 0x000fd2000bf05300 */
[----:B------:R-:W-:Y:S05]  /*0210*/  BRA.U !UP0, `(.L_x_3) ;  /* 0x00000001080c7547 */ /* 0x000fea000b800000 */
[----:B------:R-:W2:Y:S02]  /*0220*/  LDC.64 R78, c[0x0][0x8a8] ;  /* 0x00022a00ff4e7b82 */ /* 0x000ea40000000a00 */
[----:B--2---:R2:W5:Y:S01]  /*0230*/  LDG.E R78, desc[UR46][R78.64] ;  /* 0x0000002e4e4e7981 */ /* 0x004562000c1e1900 */
[----:B------:R-:W-:Y:S05]  /*0240*/  BRA `(.L_x_2) ;  /* 0x0000000000087947 */ /* 0x000fea0003800000 */
.L_x_3:
[----:B------:R-:W2:Y:S02]  /*0250*/  LDCU UR8, c[0x0][0x8a0] ;  /* 0x00011400ff0877ac */ /* 0x000ea40008000800 */
[----:B--2---:R-:W-:Y:S02]  /*0260*/  MOV R78, UR8 ;  /* 0x00000008004e7c02 */ /* 0x004fe40008000f00 */
.L_x_2:
[----:B------:R-:W-:Y:S01]  /*0270*/  IMAD.U32 R0, RZ, RZ, UR10 ;  /* 0x0000000aff007e24 */ /* 0x000fe2000f8e00ff */
[----:B------:R-:W-:Y:S04]  /*0280*/  BSSY.RECONVERGENT B0, `(.L_x_4) ;  /* 0x000000c000007945 */ /* 0x000fe80003800200 */
[C---:B------:R-:W-:Y:S02]  /*0290*/  ISETP.NE.OR P2, PT, R0.reuse, 0x1, !P1 ;  /* 0x000000010000780c */ /* 0x040fe40004f45670 */
[----:B------:R-:W-:-:S11]  /*02a0*/  ISETP.NE.OR P0, PT, R0, 0x3, !P1 ;  /* 0x000000030000780c */ /* 0x000fd60004f05670 */
[----:B------:R-:W-:Y:S05]  /*02b0*/  @P2 BRA `(.L_x_5) ;  /* 0x0000000000202947 */ /* 0x000fea0003800000 */
[----:B------:R-:W3:Y:S02]  /*02c0*/  LDCU.64 UR8, c[0x0][0x348] ;  /* 0x00006900ff0877ac */ /* 0x000ee40008000a00 */
[----:B---3--:R-:W-:Y:S02]  /*02d0*/  UIADD3 UR12, UP1, UPT, UR8, 0x80, URZ ;  /* 0x00000080080c7890 */ /* 0x008fe4000ff3e0ff */
[----:B------:R-:W-:Y:S02]  /*02e0*/  UIADD3 UR8, UP0, UPT, UR8, 0x180, URZ ;  /* 0x0000018008087890 */ /* 0x000fe4000ff1e0ff */
[----:B------:R-:W-:Y:S02]  /*02f0*/  UIADD3.X UR13, UPT, UPT, URZ, UR9, URZ, UP1, !UPT ;  /* 0x00000009ff0d7290 */ /* 0x000fe40008ffe4ff */
[----:B------:R-:W-:-:S07]  /*0300*/  UIADD3.X UR9, UPT, UPT, URZ, UR9, URZ, UP0, !UPT ;  /* 0x00000009ff097290 */ /* 0x000fce00087fe4ff */
[----:B------:R3:W-:Y:S02]  /*0310*/  UTMACCTL.PF [UR12] ;  /* 0x000000000c0079b9 */ /* 0x0007e40008040000 */
[----:B------:R3:W-:Y:S02]  /*0320*/  UTMACCTL.PF [UR8] ;  /* 0x00000000080079b9 */ /* 0x0007e40008040000 */
[----:B---3--:R-:W-:Y:S01]  /*0330*/  NOP ;  /* 0x0000000000007918 */ /* 0x008fe20000000000 */
.L_x_5:
[----:B------:R-:W-:Y:S05]  /*0340*/  BSYNC.RECONVERGENT B0 ;  /* 0x0000000000007941 */ /* 0x000fea0003800200 */
.L_x_4:
[----:B------:R-:W-:Y:S04]  /*0350*/  BSSY.RECONVERGENT B0, `(.L_x_6) ;  /* 0x000000a000007945 */ /* 0x000fe80003800200 */
        /* <DEDUP_REMOVED lines=9> */
.L_x_7:
[----:B------:R-:W-:Y:S05]  /*03f0*/  BSYNC.RECONVERGENT B0 ;  /* 0x0000000000007941 */ /* 0x000fea0003800200 */
.L_x_6:
[----:B------:R-:W3:Y:S01]  /*0400*/  LDCU.64 UR8, c[0x0][0x888] ;  /* 0x00011100ff0877ac */ /* 0x000ee20008000a00 */
[----:B------:R-:W-:Y:S02]  /*0410*/  UISETP.EQ.U32.AND UP1, UPT, UR6, URZ, UPT ;  /* 0x000000ff0600728c */ /* 0x000fe4000bf22070 */
[----:B------:R-:W-:Y:S02]  /*0420*/  UPLOP3.LUT UP5, UPT, UPT, UPT, UPT, 0x80, 0x8 ;  /* 0x000000000008789c */ /* 0x000fe40003faf070 */
[----:B---3--:R-:W-:-:S04]  /*0430*/  UISETP.NE.U32.AND UP0, UPT, UR8, URZ, UPT ;  /* 0x000000ff0800728c */ /* 0x008fc8000bf05070 */
[----:B------:R-:W-:-:S04]  /*0440*/  UISETP.NE.AND.EX UP0, UPT, UR9, URZ, UPT, UP0 ;  /* 0x000000ff0900728c */ /* 0x000fc8000bf05300 */
[----:B------:R-:W-:-:S04]  /*0450*/  UISETP.EQ.OR.EX UP2, UPT, UR7, URZ, !UP0, UP1 ;  /* 0x000000ff0700728c */ /* 0x000fc8000c742710 */
[----:B------:R-:W-:-:S05]  /*0460*/  UP2UR UR50, UPR, URZ, 0x4 ;  /* 0x00000004ff327883 */ /* 0x000fca0008000000 */
[----:B------:R-:W-:Y:S07]  /*0470*/  BRA.U !UP2, `(.L_x_8) ;  /* 0x000000010a207547 */ /* 0x000fee000b800000 */
[----:B------:R-:W-:Y:S01]  /*0480*/  UISETP.NE.U32.AND UP2, UPT, UR6, URZ, UPT ;  /* 0x000000ff0600728c */ /* 0x000fe2000bf45070 */
[----:B-----5:R-:W-:Y:S01]  /*0490*/  FSETP.NEU.AND P0, PT, R81, RZ, PT ;  /* 0x000000ff5100720b */ /* 0x020fe20003f0d000 */
[----:B------:R-:W-:Y:S02]  /*04a0*/  USEL UR6, URZ, 0xffffffff, UP0 ;  /* 0xffffffffff067887 */ /* 0x000fe40008000000 */
[----:B------:R-:W-:-:S10]  /*04b0*/  UISETP.NE.AND.EX UP2, UPT, UR7, URZ, UPT, UP2 ;  /* 0x000000ff0700728c */ /* 0x000fd4000bf45320 */
[----:B------:R-:W-:Y:S01]  /*04c0*/  VOTEU.ANY UP1, P0 ;  /* 0x0000000000ff7886 */ /* 0x000fe20000020100 */
[----:B------:R-:W-:-:S04]  /*04d0*/  @!UP2 USEL UR6, URZ, 0xffffffff, UP1 ;  /* 0xffffffffff06a887 */ /* 0x000fc80008800000 */
[----:B------:R-:W-:-:S04]  /*04e0*/  ULOP3.LUT UR6, UR6, 0x1, URZ, 0xc0, !UPT ;  /* 0x0000000106067892 */ /* 0x000fc8000f8ec0ff */
[----:B------:R-:W-:-:S11]  /*04f0*/  UISETP.NE.U32.AND UP5, UPT, UR6, 0x1, UPT ;  /* 0x000000010600788c */ /* 0x000fd6000bfa5070 */
.L_x_8:
[----:B------:R-:W3:Y:S01]  /*0500*/  SHFL.IDX PT, R0, R162, RZ, 0x1f ;  /* 0x00001fffa2007589 */ /* 0x000ee200000e0000 */
[----:B------:R-:W-:-:S04]  /*0510*/  UISETP.NE.AND UP1, UPT, UR10, 0x2, UPT ;  /* 0x000000020a00788c */ /* 0x000fc8000bf25270 */
[----:B------:R-:W-:Y:S02]  /*0520*/  UISETP.EQ.AND UP2, UPT, UR5, URZ, !UP1 ;  /* 0x000000ff0500728c */ /* 0x000fe4000cf42270 */
[----:B------:R-:W-:-:S04]  /*0530*/  USEL UR6, URZ, 0x1, UP1 ;  /* 0x00000001ff067887 */ /* 0x000fc80008800000 */
[----:B------:R-:W-:Y:S02]  /*0540*/  PLOP3.LUT P5, PT, P1, PT, UP2, 0x80, 0x8 ;  /* 0x000000000008781c */ /* 0x000fe40000faf028 */
[----:B---3--:R-:W-:-:S13]  /*0550*/  ISETP.NE.AND P0, PT, R0, RZ, PT ;  /* 0x000000ff0000720c */ /* 0x008fda0003f05270 */
[----:B------:R-:W-:Y:S05]  /*0560*/  @P0 BRA `(.L_x_9) ;  /* 0x00000000004c0947 */ /* 0x000fea0003800000 */
[----:B------:R-:W-:Y:S01]  /*0570*/  UMOV UR8, 0x400 ;  /* 0x0000040000087882 */ /* 0x000fe20000000000 */
[----:B------:R-:W-:Y:S01]  /*0580*/  UMOV UR7, 0x1 ;  /* 0x0000000100077882 */ /* 0x000fe20000000000 */
[----:B------:R-:W-:Y:S02]  /*0590*/  ULEA UR8, UR37, UR8, 0x18 ;  /* 0x0000000825087291 */ /* 0x000fe4000f8ec0ff */
[----:B------:R-:W-:-:S04]  /*05a0*/  UIADD3 UR12, UPT, UPT, -UR7, 0x100000, URZ ;  /* 0x00100000070c7890 */ /* 0x000fc8000fffe1ff */
[----:B------:R-:W-:Y:S02]  /*05b0*/  USHF.L.U32 UR13, UR12, 0xb, URZ ;  /* 0x0000000b0c0d7899 */ /* 0x000fe400080006ff */
[----:B------:R-:W-:Y:S01]  /*05c0*/  USHF.L.U32 UR12, UR12, 0x1, URZ ;  /* 0x000000010c0c7899 */ /* 0x000fe200080006ff */
[----:B------:R-:W-:Y:S01]  /*05d0*/  ELECT P0, URZ, PT ;  /* 0x0000000000ff782f */ /* 0x000fe20003800000 */
[----:B------:R-:W3:Y:S10]  /*05e0*/  FENCE.VIEW.ASYNC.S ;  /* 0x00000000000073c6 */ /* 0x000ef40000000000 */
[----:B---3--:R3:W4:Y:S01]  /*05f0*/  SYNCS.EXCH.64 URZ, [UR8], UR12 ;  /* 0x0000000c08ff75b2 */ /* 0x0087220008000100 */
[----:B------:R3:W1:Y:S01]  /*0600*/  SYNCS.EXCH.64 URZ, [UR8+0x28], UR12 ;  /* 0x0000280c08ff75b2 */ /* 0x0006620008000100 */
        /* <DEDUP_REMOVED lines=8> */
[----:B------:R-:W-:Y:S01]  /*0690*/  NOP ;  /* 0x0000000000007918 */ /* 0x000fe20000000000 */
.L_x_9:
[----:B------:R-:W2:Y:S01]  /*06a0*/  SHFL.IDX PT, R0, R162, RZ, 0x1f ;  /* 0x00001fffa2007589 */ /* 0x000ea200000e0000 */
[----:B------:R-:W-:Y:S01]  /*06b0*/  NOP ;  /* 0x0000000000007918 */ /* 0x000fe20000000000 */
[----:B--2---:R-:W-:-:S13]  /*06c0*/  ISETP.NE.AND P0, PT, R0, 0x1, PT ;  /* 0x000000010000780c */ /* 0x004fda0003f05270 */
[----:B------:R-:W-:Y:S05]  /*06d0*/  @P0 BRA `(.L_x_10) ;  /* 0x0000000000540947 */ /* 0x000fea0003800000 */
[----:B------:R-:W-:Y:S01]  /*06e0*/  UMOV UR9, 0x400 ;  /* 0x0000040000097882 */ /* 0x000fe20000000000 */
[----:B---3--:R-:W-:Y:S01]  /*06f0*/  UMOV UR8, 0x20 ;  /* 0x0000002000087882 */ /* 0x008fe20000000000 */
[----:B------:R-:W-:Y:S01]  /*0700*/  UMOV UR7, 0x80 ;  /* 0x0000008000077882 */ /* 0x000fe20000000000 */
[----:B------:R-:W-:Y:S02]  /*0710*/  ULEA UR9, UR37, UR9, 0x18 ;  /* 0x0000000925097291 */ /* 0x000fe4000f8ec0ff */
[----:B------:R-:W-:-:S04]  /*0720*/  UIADD3 UR12, UPT, UPT, -UR8, 0x100000, URZ ;  /* 0x00100000080c7890 */ /* 0x000fc8000fffe1ff */
[----:B------:R-:W-:Y:S02]  /*0730*/  USHF.L.U32 UR13, UR12, 0xb, URZ ;  /* 0x0000000b0c0d7899 */ /* 0x000fe400080006ff */
[----:B------:R-:W-:Y:S02]  /*0740*/  USHF.L.U32 UR12, UR12, 0x1, URZ ;  /* 0x000000010c0c7899 */ /* 0x000fe400080006ff */
[----:B------:R-:W-:-:S04]  /*0750*/  UIADD3 UR14, UPT, UPT, -UR7, 0x100000, URZ ;  /* 0x00100000070e7890 */ /* 0x000fc8000fffe1ff */
[----:B------:R-:W-:Y:S02]  /*0760*/  USHF.L.U32 UR15, UR14, 0xb, URZ ;  /* 0x0000000b0e0f7899 */ /* 0x000fe400080006ff */
[----:B------:R-:W-:Y:S01]  /*0770*/  USHF.L.U32 UR14, UR14, 0x1, URZ ;  /* 0x000000010e0e7899 */ /* 0x000fe200080006ff */
[----:B------:R-:W-:Y:S01]  /*0780*/  ELECT P0, URZ, PT ;  /* 0x0000000000ff782f */ /* 0x000fe20003800000 */
[----:B------:R-:W2:Y:S02]  /*0790*/  FENCE.VIEW.ASYNC.S ;  /* 0x00000000000073c6 */ /* 0x000ea40000000000 */
[----:B--2---:R2:W3:Y:S08]  /*07a0*/  SYNCS.EXCH.64 URZ, [UR9+0x50], UR12 ;  /* 0x0000500c09ff75b2 */ /* 0x0044f00008000100 */
        /* <DEDUP_REMOVED lines=8> */
.L_x_10:
[----:B------:R-:W4:Y:S01]  /*0830*/  SHFL.IDX PT, R0, R162, RZ, 0x1f ;  /* 0x00001fffa2007589 */ /* 0x000f2200000e0000 */
[----:B------:R-:W-:Y:S01]  /*0840*/  NOP ;  /* 0x0000000000007918 */ /* 0x000fe20000000000 */
[----:B----4-:R-:W-:-:S13]  /*0850*/  ISETP.NE.AND P0, PT, R0, 0x3, PT ;  /* 0x000000030000780c */ /* 0x010fda0003f05270 */
[----:B------:R-:W-:Y:S05]  /*0860*/  @P0 BRA `(.L_x_11) ;  /* 0x00000000002c0947 */ /* 0x000fea0003800000 */
[----:B---3--:R-:W-:Y:S01]  /*0870*/  UMOV UR8, 0x400 ;  /* 0x0000040000087882 */ /* 0x008fe20000000000 */
[----:B------:R-:W-:Y:S01]  /*0880*/  UMOV UR7, 0x20 ;  /* 0x0000002000077882 */ /* 0x000fe20000000000 */
[----:B------:R-:W-:Y:S02]  /*0890*/  ULEA UR8, UR37, UR8, 0x18 ;  /* 0x0000000825087291 */ /* 0x000fe4000f8ec0ff */
[----:B--2---:R-:W-:-:S04]  /*08a0*/  UIADD3 UR12, UPT, UPT, -UR7, 0x100000, URZ ;  /* 0x00100000070c7890 */ /* 0x004fc8000fffe1ff */
[----:B------:R-:W-:Y:S02]  /*08b0*/  USHF.L.U32 UR13, UR12, 0xb, URZ ;  /* 0x0000000b0c0d7899 */ /* 0x000fe400080006ff */
[----:B------:R-:W-:Y:S01]  /*08c0*/  USHF.L.U32 UR12, UR12, 0x1, URZ ;  /* 0x000000010c0c7899 */ /* 0x000fe200080006ff */
[----:B------:R-:W-:Y:S01]  /*08d0*/  ELECT P0, URZ, PT ;  /* 0x0000000000ff782f */ /* 0x000fe20003800000 */
[----:B------:R-:W2:Y:S10]  /*08e0*/  FENCE.VIEW.ASYNC.S ;  /* 0x00000000000073c6 */ /* 0x000eb40000000000 */
[----:B--2---:R4:W2:Y:S01]  /*08f0*/  SYNCS.EXCH.64 URZ, [UR8+0x90], UR12 ;  /* 0x0000900c08ff75b2 */ /* 0x0048a20008000100 */
[----:B------:R4:W3:Y:S02]  /*0900*/  SYNCS.EXCH.64 URZ, [UR8+0x98], UR12 ;  /* 0x0000980c08ff75b2 */ /* 0x0008e40008000100 */
[----:B----4-:R-:W-:Y:S01]  /*0910*/  NOP ;  /* 0x0000000000007918 */ /* 0x010fe20000000000 */
.L_x_11:
[----:B------:R-:W4:Y:S01]  /*0920*/  SHFL.IDX PT, R0, R162, RZ, 0x1f ;  /* 0x00001fffa2007589 */ /* 0x000f2200000e0000 */
[----:B------:R-:W-:Y:S01]  /*0930*/  NOP ;  /* 0x0000000000007918 */ /* 0x000fe20000000000 */
[----:B----4-:R-:W-:-:S13]  /*0940*/  ISETP.NE.AND P0, PT, R0, 0x4, PT ;  /* 0x000000040000780c */ /* 0x010fda0003f05270 */
[----:B------:R-:W-:Y:S05]  /*0950*/  @P0 BRA `(.L_x_12) ;  /* 0x0000000000480947 */ /* 0x000fea0003800000 */
[----:B--2---:R-:W-:Y:S01]  /*0960*/  UMOV UR9, 0x1e0 ;  /* 0x000001e000097882 */ /* 0x004fe20000000000 */
[----:B---3--:R-:W-:Y:S01]  /*0970*/  UMOV UR8, 0x400 ;  /* 0x0000040000087882 */ /* 0x008fe20000000000 */
[----:B------:R-:W-:Y:S01]  /*0980*/  USEL UR9, UR9, 0x1a0, UP5 ;  /* 0x000001a009097887 */ /* 0x000fe2000a800000 */
        /* <DEDUP_REMOVED lines=10> */
[----:B--2---:R4:W2:Y:S08]  /*0a30*/  SYNCS.EXCH.64 URZ, [UR8+0xa0], UR12 ;  /* 0x0000a00c08ff75b2 */ /* 0x0048b00008000100 */
[----:B------:R4:W3:Y:S01]  /*0a40*/  SYNCS.EXCH.64 URZ, [UR8+0xb0], UR14 ;  /* 0x0000b00e08ff75b2 */ /* 0x0008e20008000100 */
[----:B------:R4:W1:Y:S01]  /*0a50*/  SYNCS.EXCH.64 URZ, [UR8+0xa8], UR12 ;  /* 0x0000a80c08ff75b2 */ /* 0x0008620008000100 */
[----:B------:R4:W1:Y:S02]  /*0a60*/  SYNCS.EXCH.64 URZ, [UR8+0xb8], UR14 ;  /* 0x0000b80e08ff75b2 */ /* 0x0008640008000100 */
[----:B----4-:R-:W-:Y:S01]  /*0a70*/  NOP ;  /* 0x0000000000007918 */ /* 0x010fe20000000000 */
.L_x_12:
[----:B------:R-:W4:Y:S01]  /*0a80*/  SHFL.IDX PT, R0, R162, RZ, 0x1f ;  /* 0x00001fffa2007589 */ /* 0x000f2200000e0000 */
[----:B------:R-:W-:Y:S01]  /*0a90*/  NOP ;  /* 0x0000000000007918 */ /* 0x000fe20000000000 */
[----:B----4-:R-:W-:-:S13]  /*0aa0*/  ISETP.NE.AND P0, PT, R0, 0x5, PT ;  /* 0x000000050000780c */ /* 0x010fda0003f05270 */
[----:B------:R-:W-:Y:S05]  /*0ab0*/  @P0 BRA `(.L_x_13) ;  /* 0x0000000000440947 */ /* 0x000fea0003800000 */
[----:B--2---:R-:W-:Y:S01]  /*0ac0*/  UMOV UR9, 0x400 ;  /* 0x0000040000097882 */ /* 0x004fe20000000000 */
        /* <DEDUP_REMOVED lines=16> */
.L_x_13:
[----:B------:R-:W4:Y:S01]  /*0bd0*/  SHFL.IDX PT, R0, R162, RZ, 0x1f ;  /* 0x00001fffa2007589 */ /* 0x000f2200000e0000 */
[----:B------:R-:W-:Y:S01]  /*0be0*/  ISETP.NE.OR P1, PT, RZ, UR10, !P1 ;  /* 0x0000000aff007c0c */ /* 0x000fe2000cf25670 */
        /* <DEDUP_REMOVED lines=12> */
[----:B------:R4:W3:Y:S01]  /*0cb0*/  SYNCS.EXCH.64 URZ, [UR8+0xf0], UR12 ;  /* 0x0000f00c08ff75b2 */ /* 0x0008e20008000100 */
[----:B------:R4:W1:Y:S01]  /*0cc0*/  SYNCS.EXCH.64 URZ, [UR8+0xe8], UR12 ;  /* 0x0000e80c08ff75b2 */ /* 0x0008620008000100 */
[----:B------:R4:W1:Y:S02]  /*0cd0*/  SYNCS.EXCH.64 URZ, [UR8+0xf8], UR12 ;  /* 0x0000f80c08ff75b2 */ /* 0x0008640008000100 */
[----:B----4-:R-:W-:Y:S01]  /*0ce0*/  NOP ;  /* 0x0000000000007918 */ /* 0x010fe20000000000 */
.L_x_14:
[----:B------:R-:W-:Y:S01]  /*0cf0*/  VOTEU.ALL UP1, P1 ;  /* 0x0000000000ff7886 */ /* 0x000fe20000820000 */
[----:B---3--:R-:W3:Y:S01]  /*0d00*/  LDCU UR8, c[0x0][0x36c] ;  /* 0x00006d80ff0877ac */ /* 0x008ee20008000800 */
[----:B------:R-:W-:Y:S01]  /*0d10*/  NOP ;  /* 0x0000000000007918 */ /* 0x000fe20000000000 */
[----:B------:R-:W-:Y:S01]  /*0d20*/  LOP3.LUT R10, R170, 0x1f, RZ, 0xc0, !PT ;  /* 0x0000001faa0a7812 */ /* 0x000fe200078ec0ff */
[----:B--2---:R-:W-:Y:S01]  /*0d30*/  UMOV UR12, 0x20 ;  /* 0x00000020000c7882 */ /* 0x004fe20000000000 */
[----:B------:R-:W-:Y:S01]  /*0d40*/  @!UP1 UMOV UR7, 0x400 ;  /* 0x0000040000079882 */ /* 0x000fe20000000000 */
[----:B------:R-:W-:-:S04]  /*0d50*/  @!UP1 UIADD3 UR12, UPT, UPT, -UR12, 0x100000, URZ ;  /* 0x001000000c0c9890 */ /* 0x000fc8000fffe1ff */
[----:B------:R-:W-:Y:S02]  /*0d60*/  @!UP1 USHF.L.U32 UR13, UR12, 0xb, URZ ;  /* 0x0000000b0c0d9899 */ /* 0x000fe400080006ff */
[----:B------:R-:W-:Y:S02]  /*0d70*/  @!UP1 USHF.L.U32 UR12, UR12, 0x1, URZ ;  /* 0x000000010c0c9899 */ /* 0x000fe400080006ff */
[----:B------:R-:W-:Y:S01]  /*0d80*/  @!UP1 ULEA UR7, UR37, UR7, 0x18 ;  /* 0x0000000725079291 */ /* 0x000fe2000f8ec0ff */
[----:B------:R-:W-:Y:S01]  /*0d90*/  VOTEU.ALL UP1, P1 ;  /* 0x0000000000ff7886 */ /* 0x000fe20000820000 */
[----:B------:R-:W-:Y:S01]  /*0da0*/  UISETP.NE.AND UP4, UPT, UR10, URZ, UPT ;  /* 0x000000ff0a00728c */ /* 0x000fe2000bf85270 */
[----:B------:R-:W2:Y:S09]  /*0db0*/  FENCE.VIEW.ASYNC.S ;  /* 0x00000000000073c6 */ /* 0x000eb20000000000 */
[----:B--2---:R2:W4:Y:S01]  /*0dc0*/  @!UP1 SYNCS.EXCH.64 URZ, [UR7+0x100], UR12 ;  /* 0x0001000c07ff95b2 */ /* 0x0045220008000100 */
[----:B---3--:R-:W-:-:S09]  /*0dd0*/  UISETP.EQ.U32.AND UP1, UPT, UR8, 0x1, UPT ;  /* 0x000000010800788c */ /* 0x008fd2000bf22070 */
[----:B------:R-:W-:Y:S05]  /*0de0*/  BRA.U !UP1, `(.L_x_15) ;  /* 0x0000000109087547 */ /* 0x000fea000b800000 */
[----:B-1--4-:R-:W-:Y:S01]  /*0df0*/  UCGABAR_ARV ;  /* 0x00000000000079c7 */ /* 0x012fe20008000000 */
[----:B------:R-:W-:Y:S05]  /*0e00*/  BRA `(.L_x_16) ;  /* 0x0000000000047947 */ /* 0x000fea0003800000 */
.L_x_15:
[----:B-1--4-:R-:W-:Y:S01]  /*0e10*/  NOP ;  /* 0x0000000000007918 */ /* 0x012fe20000000000 */
.L_x_16:
[----:B------:R-:W1:Y:S01]  /*0e20*/  S2R R11, SR_CTAID.X ;  /* 0x00000000000b7919 */ /* 0x000e620000002500 */
[----:B------:R-:W-:-:S05]  /*0e30*/  CS2R.32 R156, SR_CgaSize ;  /* 0x00000000009c7805 */ /* 0x000fca0000008a00 */
[----:B------:R-:W-:-:S05]  /*0e40*/  IMAD R156, R156, -0xa0, RZ ;  /* 0xffffff609c9c7824 */ /* 0x000fca00078e02ff */
[----:B------:R-:W-:-:S14]  /*0e50*/  R2UR UR8, R156 ;  /* 0x000000009c0872ca */ /* 0x000fdc00000e0000 */
[----:B------:R-:W3:Y:S01]  /*0e60*/  LDCU UR8, c[0x0][UR8+0x2b0] ;  /* 0x00005600080877ac */ /* 0x000ee20008000800 */
[----:B------:R-:W-:-:S05]  /*0e70*/  CS2R.32 R0, SR_CgaSize ;  /* 0x0000000000007805 */ /* 0x000fca0000008a00 */
[----:B------:R-:W-:-:S06]  /*0e80*/  IMAD R0, R0, -0xa0, RZ ;  /* 0xffffff6000007824 */ /* 0x000fcc00078e02ff */
[----:B------:R-:W4:Y:S01]  /*0e90*/  LDC R0, c[0x0][R0+0x2a0] ;  /* 0x0000a80000007b82 */ /* 0x000f220000000800 */
[----:B------:R-:W-:Y:S01]  /*0ea0*/  PRMT R8, RZ, 0x7610, R8 ;  /* 0x00007610ff087816 */ /* 0x000fe20000000008 */
[----:B------:R-:W3:Y:S01]  /*0eb0*/  S2R R20, SR_CTAID.Y ;  /* 0x0000000000147919 */ /* 0x000ee20000002600 */
[----:B------:R-:W-:-:S05]  /*0ec0*/  CS2R.32 R156, SR_CgaSize ;  /* 0x00000000009c7805 */ /* 0x000fca0000008a00 */
[----:B------:R-:W-:-:S05]  /*0ed0*/  IMAD R156, R156, -0xa0, RZ ;  /* 0xffffff609c9c7824 */ /* 0x000fca00078e02ff */
[----:B--2---:R-:W-:-:S14]  /*0ee0*/  R2UR UR7, R156 ;  /* 0x000000009c0772ca */ /* 0x004fdc00000e0000 */
[----:B------:R-:W2:Y:S01]  /*0ef0*/  LDCU UR7, c[0x0][UR7+0x2b4] ;  /* 0x00005680070777ac */ /* 0x000ea20008000800 */
[----:B------:R-:W-:Y:S01]  /*0f00*/  UISETP.NE.AND UP2, UPT, UR10, 0x2, UPT ;  /* 0x000000020a00788c */ /* 0x000fe2000bf45270 */
[----:B------:R-:W3:Y:S01]  /*0f10*/  LDC R9, c[0x0][0xb24] ;  /* 0x0002c900ff097b82 */ /* 0x000ee20000000800 */
[----:B------:R-:W-:-:S05]  /*0f20*/  CS2R.32 R154, SR_CgaSize ;  /* 0x00000000009a7805 */ /* 0x000fca0000008a00 */
[----:B------:R-:W-:-:S06]  /*0f30*/  IMAD R154, R154, -0xa0, RZ ;  /* 0xffffff609a9a7824 */ /* 0x000fcc00078e02ff */
[----:B------:R-:W4:Y:S08]  /*0f40*/  LDC R154, c[0x0][R154+0x2a4] ;  /* 0x0000a9009a9a7b82 */ /* 0x000f300000000800 */
[----:B------:R-:W4:Y:S01]  /*0f50*/  LDC R72, c[0x0][0xb24] ;  /* 0x0002c900ff487b82 */ /* 0x000f220000000800 */
[----:B-1----:R-:W-:Y:S01]  /*0f60*/  I2FP.F32.U32 R4, R11 ;  /* 0x0000000b00047245 */ /* 0x002fe20000201000 */
[----:B------:R-:W-:-:S06]  /*0f70*/  IMAD.MOV.U32 R21, RZ, RZ, R11 ;  /* 0x000000ffff157224 */ /* 0x000fcc00078e000b */
[----:B------:R-:W1:Y:S01]  /*0f80*/  S2UR UR36, SR_CTAID.Z ;  /* 0x00000000002479c3 */ /* 0x000e620000002700 */
[----:B---3--:R-:W-:Y:S02]  /*0f90*/  ISETP.GE.AND P0, PT, R9, 0x1, PT ;  /* 0x000000010900780c */ /* 0x008fe40003f06270 */
[----:B------:R-:W-:Y:S01]  /*0fa0*/  I2FP.F32.U32 R2, R20 ;  /* 0x0000001400027245 */ /* 0x000fe20000201000 */
[----:B------:R-:W-:-:S04]  /*0fb0*/  FMUL R4, R4, UR8 ;  /* 0x0000000804047c20 */ /* 0x000fc80008400000 */
[----:B--2---:R-:W-:Y:S01]  /*0fc0*/  FMUL R2, R2, UR7 ;  /* 0x0000000702027c20 */ /* 0x004fe20008400000 */
[----:B------:R-:W2:Y:S01]  /*0fd0*/  F2I.U32.TRUNC.NTZ R156, R4 ;  /* 0x00000004009c7305 */ /* 0x000ea2000020f000 */
[----:B------:R-:W3:Y:S07]  /*0fe0*/  LDCU UR7, c[0x0][0xb30] ;  /* 0x00016600ff0777ac */ /* 0x000eee0008000800 */
[----:B------:R-:W1:Y:S01]  /*0ff0*/  F2I.U32.TRUNC.NTZ R3, R2 ;  /* 0x0000000200037305 */ /* 0x000e62000020f000 */
[----:B--2---:R-:W-:-:S04]  /*1000*/  IMAD.MOV R156, RZ, RZ, -R156 ;  /* 0x000000ffff9c7224 */ /* 0x004fc800078e0a9c */
[----:B----4-:R-:W-:Y:S01]  /*1010*/  IMAD R156, R0, R156, R11 ;  /* 0x0000009c009c7224 */ /* 0x010fe200078e020b */
[----:B------:R-:W-:Y:S01]  /*1020*/  PRMT R0, RZ, 0x7610, R0 ;  /* 0x00007610ff007816 */ /* 0x000fe20000000000 */
[----:B---3--:R-:W-:Y:S01]  /*1030*/  UISETP.NE.AND UP3, UPT, UR7, 0x1, UPT ;  /* 0x000000010700788c */ /* 0x008fe2000bf65270 */
[----:B-1----:R-:W-:-:S05]  /*1040*/  IADD3 R3, PT, PT, -R3, RZ, RZ ;  /* 0x000000ff03037210 */ /* 0x002fca0007ffe1ff */
[----:B------:R-:W-:Y:S01]  /*1050*/  IMAD R154, R154, R3, R20 ;  /* 0x000000039a9a7224 */ /* 0x000fe200078e0214 */
[----:B------:R-:W-:Y:S06]  /*1060*/  BRA.U UP4, `(.L_x_17) ;  /* 0x0000000104247547 */ /* 0x000fec000b800000 */
[----:B------:R-:W-:Y:S01]  /*1070*/  ISETP.NE.AND P1, PT, R154, RZ, PT ;  /* 0x000000ff9a00720c */ /* 0x000fe20003f25270 */
[----:B------:R-:W-:Y:S01]  /*1080*/  IMAD.MOV.U32 R0, RZ, RZ, 0x3 ;  /* 0x00000003ff007424 */ /* 0x000fe200078e00ff */
[C---:B------:R-:W-:Y:S02]  /*1090*/  LOP3.LUT R3, R156.reuse, 0xfffffffe, RZ, 0xc0, !PT ;  /* 0xfffffffe9c037812 */ /* 0x040fe400078ec0ff */
[----:B------:R-:W-:Y:S02]  /*10a0*/  ISETP.LT.U32.OR P1, PT, R156, 0x2, !P1 ;  /* 0x000000029c00780c */ /* 0x000fe40004f21470 */
[----:B------:R-:W-:Y:S02]  /*10b0*/  SHF.L.U32 R0, R0, R3, RZ ;  /* 0x0000000300007219 */ /* 0x000fe400000006ff */
[----:B------:R-:W-:Y:S02]  /*10c0*/  SEL R5, RZ, 0x1, !P1 ;  /* 0x00000001ff057807 */ /* 0x000fe40004800000 */
[----:B------:R-:W-:-:S05]  /*10d0*/  SEL R2, RZ, 0x2, !P1 ;  /* 0x00000002ff027807 */ /* 0x000fca0004800000 */
[----:B------:R-:W-:-:S05]  /*10e0*/  IMAD.IADD R2, R5, 0x1, R2 ;  /* 0x0000000105027824 */ /* 0x000fca00078e0202 */
[----:B------:R-:W-:Y:S02]  /*10f0*/  PRMT R8, R2, 0x7610, R8 ;  /* 0x0000761002087816 */ /* 0x000fe40000000008 */
.L_x_17:
[----:B------:R-:W-:Y:S05]  /*1100*/  @!P0 BRA `(.L_x_18) ;  /* 0x0000000000b88947 */ /* 0x000fea0003800000 */
[----:B------:R-:W1:Y:S01]  /*1110*/  LDC.64 R4, c[0x0][0xb18] ;  /* 0x0002c600ff047b82 */ /* 0x000e620000000a00 */
[----:B------:R-:W-:-:S07]  /*1120*/  ISETP.NE.AND P0, PT, R9, 0x1, PT ;  /* 0x000000010900780c */ /* 0x000fce0003f05270 */
[----:B------:R-:W2:Y:S08]  /*1130*/  LDC R14, c[0x0][0xb0c] ;  /* 0x0002c300ff0e7b82 */ /* 0x000eb00000000800 */
[----:B------:R-:W3:Y:S08]  /*1140*/  LDC R13, c[0x0][0x370] ;  /* 0x0000dc00ff0d7b82 */ /* 0x000ef00000000800 */
[----:B------:R-:W4:Y:S01]  /*1150*/  LDC R16, c[0x0][0x374] ;  /* 0x0000dd00ff107b82 */ /* 0x000f220000000800 */
[----:B-1----:R-:W-:-:S07]  /*1160*/  ISETP.NE.AND P1, PT, R4, 0x1, PT ;  /* 0x000000010400780c */ /* 0x002fce0003f25270 */
[----:B------:R-:W3:Y:S01]  /*1170*/  LDC.64 R6, c[0x0][0xb10] ;  /* 0x0002c400ff067b82 */ /* 0x000ee20000000a00 */
[----:B--2---:R-:W-:-:S07]  /*1180*/  ISETP.NE.AND P2, PT, R14, 0x1, PT ;  /* 0x000000010e00780c */ /* 0x004fce0003f45270 */
[----:B------:R-:W1:Y:S08]  /*1190*/  LDC R12, c[0x0][0xb20] ;  /* 0x0002c800ff0c7b82 */ /* 0x000e700000000800 */
[----:B------:R-:W2:Y:S01]  /*11a0*/  LDC.64 R2, c[0x0][0xb28] ;  /* 0x0002ca00ff027b82 */ /* 0x000ea20000000a00 */
[----:B----4-:R-:W-:-:S04]  /*11b0*/  IMAD.HI.U32 R15, R16, R5, RZ ;  /* 0x00000005100f7227 */ /* 0x010fc800078e00ff */
[----:B------:R-:W-:-:S04]  /*11c0*/  IMAD.HI.U32 R5, R20, R5, RZ ;  /* 0x0000000514057227 */ /* 0x000fc800078e00ff */
[----:B---3--:R-:W-:-:S04]  /*11d0*/  IMAD.HI.U32 R18, R13, R6, RZ ;  /* 0x000000060d127227 */ /* 0x008fc800078e00ff */
[C---:B------:R-:W-:Y:S01]  /*11e0*/  IMAD.HI.U32 R22, R11.reuse, R6, RZ ;  /* 0x000000060b167227 */ /* 0x040fe200078e00ff */
[-C--:B------:R-:W-:Y:S02]  /*11f0*/  @P2 SHF.R.U32.HI R13, RZ, R7.reuse, R18 ;  /* 0x00000007ff0d2219 */ /* 0x080fe40000011612 */
[-C--:B-1----:R-:W-:Y:S02]  /*1200*/  @P1 SHF.R.U32.HI R16, RZ, R12.reuse, R15 ;  /* 0x0000000cff101219 */ /* 0x082fe4000001160f */
[----:B------:R-:W-:Y:S02]  /*1210*/  SHF.R.U32.HI R5, RZ, R12, R5 ;  /* 0x0000000cff057219 */ /* 0x000fe40000011605 */
[----:B------:R-:W-:Y:S02]  /*1220*/  SHF.R.U32.HI R22, RZ, R7, R22 ;  /* 0x00000007ff167219 */ /* 0x000fe40000011616 */
[----:B------:R-:W-:Y:S01]  /*1230*/  SEL R5, R20, R5, !P1 ;  /* 0x0000000514057207 */ /* 0x000fe20004800000 */
[----:B--2---:R-:W-:Y:S01]  /*1240*/  IMAD.HI.U32 R18, R16, R2, RZ ;  /* 0x0000000210127227 */ /* 0x004fe200078e00ff */
[----:B------:R-:W-:-:S02]  /*1250*/  SEL R21, R11, R22, !P2 ;  /* 0x000000160b157207 */ /* 0x000fc40005000000 */
[----:B------:R-:W-:Y:S01]  /*1260*/  IADD3 R7, PT, PT, -R5, RZ, RZ ;  /* 0x000000ff05077210 */ /* 0x000fe20007ffe1ff */
[----:B------:R-:W-:Y:S01]  /*1270*/  IMAD.HI.U32 R6, R13, R2, RZ ;  /* 0x000000020d067227 */ /* 0x000fe200078e00ff */
[----:B------:R-:W-:-:S03]  /*1280*/  @P0 SHF.R.U32.HI R16, RZ, R3, R18 ;  /* 0x00000003ff100219 */ /* 0x000fc60000011612 */
[----:B------:R-:W-:Y:S01]  /*1290*/  IMAD R7, R4, R7, R20 ;  /* 0x0000000704077224 */ /* 0x000fe200078e0214 */
[----:B------:R-:W-:Y:S01]  /*12a0*/  @P0 SHF.R.U32.HI R13, RZ, R3, R6 ;  /* 0x00000003ff0d0219 */ /* 0x000fe20000011606 */
[----:B------:R-:W-:-:S04]  /*12b0*/  IMAD R16, R16, R9, RZ ;  /* 0x0000000910107224 */ /* 0x000fc800078e02ff */
[----:B------:R-:W-:Y:S01]  /*12c0*/  IMAD R6, R13, R9, RZ ;  /* 0x000000090d067224 */ /* 0x000fe200078e02ff */
[----:B------:R-:W-:-:S04]  /*12d0*/  ISETP.GE.AND P1, PT, R5, R16, PT ;  /* 0x000000100500720c */ /* 0x000fc80003f26270 */
[----:B------:R-:W-:Y:S01]  /*12e0*/  ISETP.GE.OR P1, PT, R21, R6, P1 ;  /* 0x000000061500720c */ /* 0x000fe20000f26670 */
[----:B------:R-:W-:-:S05]  /*12f0*/  IMAD.HI.U32 R6, R5, R2, RZ ;  /* 0x0000000205067227 */ /* 0x000fca00078e00ff */
[----:B------:R-:W-:-:S04]  /*1300*/  SHF.R.U32.HI R6, RZ, R3, R6 ;  /* 0x00000003ff067219 */ /* 0x000fc80000011606 */
[----:B------:R-:W-:-:S03]  /*1310*/  SEL R6, R5, R6, !P0 ;  /* 0x0000000605067207 */ /* 0x000fc60004000000 */
[----:B------:R-:W-:Y:S01]  /*1320*/  @!P1 IMAD.HI.U32 R12, R21, R2, RZ ;  /* 0x00000002150c9227 */ /* 0x000fe200078e00ff */
[----:B------:R-:W-:-:S04]  /*1330*/  IADD3 R2, PT, PT, -R6, RZ, RZ ;  /* 0x000000ff06027210 */ /* 0x000fc80007ffe1ff */
[----:B------:R-:W-:Y:S01]  /*1340*/  @!P1 SHF.R.U32.HI R12, RZ, R3, R12 ;  /* 0x00000003ff0c9219 */ /* 0x000fe2000001160c */
[----:B------:R-:W-:-:S03]  /*1350*/  IMAD R2, R9, R2, R5 ;  /* 0x0000000209027224 */ /* 0x000fc600078e0205 */
[----:B------:R-:W-:-:S05]  /*1360*/  @!P1 SEL R3, R21, R12, !P0 ;  /* 0x0000000c15039207 */ /* 0x000fca0004000000 */
[--C-:B------:R-:W-:Y:S02]  /*1370*/  @!P1 IMAD.IADD R6, R6, 0x1, -R3.reuse ;  /* 0x0000000106069824 */ /* 0x100fe400078e0a03 */
[----:B------:R-:W-:Y:S01]  /*1380*/  @!P1 IMAD R3, R2, R13, R3 ;  /* 0x0000000d02039224 */ /* 0x000fe200078e0203 */
[----:B------:R-:W-:Y:S01]  /*1390*/  IADD3 R2, PT, PT, -R21, RZ, RZ ;  /* 0x000000ff15027210 */ /* 0x000fe20007ffe1ff */
[----:B------:R-:W-:Y:S02]  /*13a0*/  @!P1 IMAD R5, R6, R9, R21 ;  /* 0x0000000906059224 */ /* 0x000fe400078e0215 */
[----:B------:R-:W-:Y:S02]  /*13b0*/  @!P1 IMAD.MOV.U32 R21, RZ, RZ, R3 ;  /* 0x000000ffff159224 */ /* 0x000fe400078e0003 */
[----:B------:R-:W-:Y:S02]  /*13c0*/  IMAD R2, R14, R2, R11 ;  /* 0x000000020e027224 */ /* 0x000fe400078e020b */
[----:B------:R-:W-:-:S02]  /*13d0*/  IMAD R20, R5, R4, R7 ;  /* 0x0000000405147224 */ /* 0x000fc400078e0207 */
[----:B------:R-:W-:Y:S02]  /*13e0*/  IMAD R21, R21, R14, R2 ;  /* 0x0000000e15157224 */ /* 0x000fe400078e0202 */
.L_x_18:
[----:B------:R-:W-:Y:S05]  /*13f0*/  BRA.U UP3, `(.L_x_19) ;  /* 0x0000000103407547 */ /* 0x000fea000b800000 */
[----:B------:R-:W1:Y:S08]  /*1400*/  LDC.64 R4, c[0x0][0xb10] ;  /* 0x0002c400ff047b82 */ /* 0x000e700000000a00 */
[----:B------:R-:W2:Y:S08]  /*1410*/  LDC.64 R2, c[0x0][0xb18] ;  /* 0x0002c600ff027b82 */ /* 0x000eb00000000a00 */
[----:B------:R-:W3:Y:S08]  /*1420*/  LDC R6, c[0x0][0xb20] ;  /* 0x0002c800ff067b82 */ /* 0x000ef00000000800 */
[----:B------:R-:W4:Y:S01]  /*1430*/  LDC R12, c[0x0][0xb0c] ;  /* 0x0002c300ff0c7b82 */ /* 0x000f220000000800 */
[----:B-1----:R-:W-:-:S05]  /*1440*/  IMAD.HI.U32 R4, R21, R4, RZ ;  /* 0x0000000415047227 */ /* 0x002fca00078e00ff */
[----:B------:R-:W-:Y:S01]  /*1450*/  SHF.R.U32.HI R4, RZ, R5, R4 ;  /* 0x00000005ff047219 */ /* 0x000fe20000011604 */
[----:B--2---:R-:W-:Y:S01]  /*1460*/  IMAD.HI.U32 R3, R20, R3, RZ ;  /* 0x0000000314037227 */ /* 0x004fe200078e00ff */
[----:B------:R-:W-:-:S04]  /*1470*/  ISETP.NE.AND P0, PT, R2, 0x1, PT ;  /* 0x000000010200780c */ /* 0x000fc80003f05270 */
[----:B---3--:R-:W-:-:S04]  /*1480*/  SHF.R.U32.HI R3, RZ, R6, R3 ;  /* 0x00000006ff037219 */ /* 0x008fc80000011603 */
[----:B------:R-:W-:Y:S02]  /*1490*/  SEL R3, R20, R3, !P0 ;  /* 0x0000000314037207 */ /* 0x000fe40004000000 */
[----:B----4-:R-:W-:-:S04]  /*14a0*/  ISETP.NE.AND P1, PT, R12, 0x1, PT ;  /* 0x000000010c00780c */ /* 0x010fc80003f25270 */
[----:B------:R-:W-:-:S05]  /*14b0*/  SEL R6, R21, R4, !P1 ;  /* 0x0000000415067207 */ /* 0x000fca0004800000 */
[----:B------:R-:W-:Y:S02]  /*14c0*/  IMAD.IADD R4, R3, 0x1, -R6 ;  /* 0x0000000103047824 */ /* 0x000fe400078e0a06 */
[----:B------:R-:W-:Y:S02]  /*14d0*/  IMAD.IADD R3, R6, 0x1, -R3 ;  /* 0x0000000106037824 */ /* 0x000fe400078e0a03 */
[----:B------:R-:W-:Y:S02]  /*14e0*/  IMAD R21, R4, R12, R21 ;  /* 0x0000000c04157224 */ /* 0x000fe400078e0215 */
[----:B------:R-:W-:Y:S02]  /*14f0*/  IMAD R20, R3, R2, R20 ;  /* 0x0000000203147224 */ /* 0x000fe400078e0214 */
.L_x_19:
[----:B------:R-:W-:Y:S05]  /*1500*/  BRA.U !UP1, `(.L_x_20) ;  /* 0x00000001090c7547 */ /* 0x000fea000b800000 */
[----:B------:R-:W-:Y:S01]  /*1510*/  UCGABAR_WAIT ;  /* 0x0000000000007dc7 */ /* 0x000fe20008000000 */
[----:B------:R-:W-:Y:S01]  /*1520*/  CCTL.IVALL ;  /* 0x00000000ff00798f */ /* 0x000fe20002000000 */
[----:B------:R-:W-:Y:S05]  /*1530*/  BRA `(.L_x_21) ;  /* 0x0000000000047947 */ /* 0x000fea0003800000 */
.L_x_20:
[----:B------:R-:W-:Y:S06]  /*1540*/  BAR.SYNC.DEFER_BLOCKING 0x0 ;  /* 0x0000000000007b1d */ /* 0x000fec0000010000 */
.L_x_21:
[----:B------:R-:W-:Y:S05]  /*1550*/  BRA.U UP2, `(.L_x_22) ;  /* 0x0000001102cc7547 */ /* 0x000fea000b800000 */
[----:B------:R-:W1:Y:S01]  /*1560*/  LDCU UR4, c[0x0][0x38c] ;  /* 0x00007180ff0477ac */ /* 0x000e620008000800 */
[----:B------:R-:W2:Y:S01]  /*1570*/  LDC R9, c[0x0][0x370] ;  /* 0x0000dc00ff097b82 */ /* 0x000ea20000000800 */
[----:B------:R-:W-:Y:S01]  /*1580*/  IMAD.SHL.U32 R16, R11, 0x80, RZ ;  /* 0x000000800b107824 */ /* 0x000fe200078e00ff */
[----:B------:R-:W-:Y:S01]  /*1590*/  PLOP3.LUT P1, PT, PT, PT, UP5, 0x80, 0x8 ;  /* 0x000000000008781c */ /* 0x000fe20003f2f058 */
[----:B------:R-:W-:Y:S01]  /*15a0*/  HFMA2 R12, -RZ, RZ, 0, 0 ;  /* 0x00000000ff0c7431 */ /* 0x000fe200000001ff */
[----:B------:R-:W-:Y:S01]  /*15b0*/  UISETP.NE.AND UP1, UPT, UR10, URZ, UPT ;  /* 0x000000ff0a00728c */ /* 0x000fe2000bf25270 */
[----:B------:R-:W-:Y:S01]  /*15c0*/  ISETP.NE.AND P4, PT, R10, RZ, P5 ;  /* 0x000000ff0a00720c */ /* 0x000fe20002f85270 */
[----:B------:R-:W-:Y:S01]  /*15d0*/  IMAD.MOV.U32 R15, RZ, RZ, 0x1 ;  /* 0x00000001ff0f7424 */ /* 0x000fe200078e00ff */
[----:B------:R-:W-:Y:S01]  /*15e0*/  PLOP3.LUT P1, PT, P1, PT, PT, 0x8, 0x80 ;  /* 0x000000000080781c */ /* 0x000fe20000f2e170 */
[----:B------:R-:W3:Y:S01]  /*15f0*/  LDC R0, c[0x0][0x374] ;  /* 0x0000dd00ff007b82 */ /* 0x000ee20000000800 */
[----:B------:R-:W-:Y:S01]  /*1600*/  IMAD.MOV.U32 R14, RZ, RZ, RZ ;  /* 0x000000ffff0e7224 */ /* 0x000fe200078e00ff */
[----:B------:R-:W-:Y:S01]  /*1610*/  MOV R8, 0x1 ;  /* 0x0000000100087802 */ /* 0x000fe20000000f00 */
[----:B------:R-:W-:Y:S01]  /*1620*/  IMAD.MOV.U32 R10, RZ, RZ, RZ ;  /* 0x000000ffff0a7224 */ /* 0x000fe200078e00ff */
[----:B------:R-:W-:Y:S01]  /*1630*/  LOP3.LUT R16, R16, 0x80, RZ, 0xc0, !PT ;  /* 0x0000008010107812 */ /* 0x000fe200078ec0ff */
[----:B------:R-:W4:Y:S01]  /*1640*/  LDCU.64 UR14, c[0x0][0x348] ;  /* 0x00006900ff0e77ac */ /* 0x000f220008000a00 */
[----:B-1----:R-:W-:-:S02]  /*1650*/  UIADD3 UR5, UPT, UPT, UR4, 0x3f, URZ ;  /* 0x0000003f04057890 */ /* 0x002fc4000fffe0ff */
[----:B------:R-:W-:Y:S02]  /*1660*/  USEL UR22, UR6, 0x2, UP1 ;  /* 0x0000000206167887 */ /* 0x000fe40008800000 */
[----:B------:R-:W-:Y:S01]  /*1670*/  USHF.R.S32.HI UR7, URZ, 0x1f, UR5 ;  /* 0x0000001fff077899 */ /* 0x000fe20008011405 */
[----:B------:R-:W-:-:S03]  /*1680*/  UMOV UR23, URZ ;  /* 0x000000ff00177c82 */ /* 0x000fc60008000000 */
[----:B------:R-:W-:Y:S02]  /*1690*/  ULEA.HI UR7, UR7, UR5, URZ, 0x6 ;  /* 0x0000000507077291 */ /* 0x000fe4000f8f30ff */
[----:B------:R-:W-:Y:S02]  /*16a0*/  UIADD3 UR5, UPT, UPT, UR4, -0x1, URZ ;  /* 0xffffffff04057890 */ /* 0x000fe4000fffe0ff */
[----:B------:R-:W-:Y:S02]  /*16b0*/  USHF.R.S32.HI UR7, URZ, 0x6, UR7 ;  /* 0x00000006ff077899 */ /* 0x000fe40008011407 */
[----:B------:R-:W-:Y:S02]  /*16c0*/  UISETP.GE.U32.AND UP2, UPT, UR5, -0x7f, UPT ;  /* 0xffffff810500788c */ /* 0x000fe4000bf46070 */
[----:B------:R-:W-:Y:S02]  /*16d0*/  UISETP.LT.U32.AND UP0, UPT, UR7, 0x5, UPT ;  /* 0x000000050700788c */ /* 0x000fe4000bf01070 */
[----:B------:R-:W-:-:S02]  /*16e0*/  UIADD3 UR4, UPT, UPT, UR4, 0x7e, URZ ;  /* 0x0000007e04047890 */ /* 0x000fc4000fffe0ff */
[----:B------:R-:W-:-:S04]  /*16f0*/  USEL UR5, UR7, 0x5, UP0 ;  /* 0x0000000507057887 */ /* 0x000fc80008000000 */
[----:B------:R-:W-:Y:S02]  /*1700*/  UIADD3 UR21, UPT, UPT, UR5, -0x1, URZ ;  /* 0xffffffff05157890 */ /* 0x000fe4000fffe0ff */
[----:B------:R-:W-:Y:S02]  /*1710*/  @UP2 UIADD3 UR21, UPT, UPT, UR5, URZ, URZ ;  /* 0x000000ff05152290 */ /* 0x000fe4000fffe0ff */
[----:B------:R-:W-:Y:S02]  /*1720*/  UIADD3 UR24, UPT, UPT, UR7, -UR5, URZ ;  /* 0x8000000507187290 */ /* 0x000fe4000fffe0ff */
[----:B------:R-:W-:Y:S02]  /*1730*/  UIADD3 UR13, UPT, UPT, UR21, 0x1, URZ ;  /* 0x00000001150d7890 */ /* 0x000fe4000fffe0ff */
[----:B--2-4-:R-:W-:-:S12]  /*1740*/  UIADD3 UR21, UPT, UPT, -UR21, URZ, URZ ;  /* 0x000000ff15157290 */ /* 0x014fd8000fffe1ff */
.L_x_42:
[----:B------:R-:W-:Y:S01]  /*1750*/  UISETP.NE.AND UP0, UPT, UR37, URZ, UPT ;  /* 0x000000ff2500728c */ /* 0x000fe2000bf05270 */
[----:B------:R-:W1:Y:S08]  /*1760*/  S2UR UR37, SR_CgaCtaId ;  /* 0x00000000002579c3 */ /* 0x000e700000008800 */
[----:B------:R-:W-:Y:S05]  /*1770*/  BRA.U UP0, `(.L_x_23) ;  /* 0x0000000100347547 */ /* 0x000fea000b800000 */
[----:B------:R-:W2:Y:S01]  /*1780*/  S2R R2, SR_CgaCtaId ;  /* 0x0000000000027919 */ /* 0x000ea20000008800 */
[----:B------:R-:W-:-:S04]  /*1790*/  MOV R3, 0x400 ;  /* 0x0000040000037802 */ /* 0x000fc80000000f00 */
[----:B--2---:R-:W-:Y:S02]  /*17a0*/  LEA R3, R2, R3, 0x18 ;  /* 0x0000000302037211 */ /* 0x004fe400078ec0ff */
[----:B------:R-:W-:-:S03]  /*17b0*/  SHF.L.U32 R2, R8, 0x1f, RZ ;  /* 0x0000001f08027819 */ /* 0x000fc600000006ff */
[----:B------:R-:W-:-:S04]  /*17c0*/  IMAD R3, R10, 0x8, R3 ;  /* 0x000000080a037824 */ /* 0x000fc800078e0203 */
[----:B------:R-:W2:Y:S02]  /*17d0*/  SYNCS.PHASECHK.TRANS64.TRYWAIT P0, [R3+URZ+0xf0], R2 ;  /* 0x0000f002030075a7 */ /* 0x000ea400080011ff */
[----:B--2---:R-:W-:Y:S05]  /*17e0*/  @!P0 BRA `(.L_x_24) ;  /* 0x0000009c00408947 */ /* 0x004fea0003800000 */
.L_x_148:
[----:B------:R-:W-:Y:S01]  /*17f0*/  VIADD R10, R10, 0x1 ;  /* 0x000000010a0a7836 */ /* 0x000fe20000000000 */
[----:B------:R2:W-:Y:S04]  /*1800*/  SYNCS.ARRIVE.TRANS64.A1T0 RZ, [R3+URZ+0xe0], RZ ;  /* 0x0000e0ff03ff79a7 */ /* 0x0005e800081000ff */
[----:B------:R-:W-:-:S04]  /*1810*/  ISETP.NE.AND P0, PT, R10, 0x2, PT ;  /* 0x000000020a00780c */ /* 0x000fc80003f05270 */
[----:B------:R-:W-:Y:S02]  /*1820*/  SEL R10, R10, RZ, P0 ;  /* 0x000000ff0a0a7207 */ /* 0x000fe40000000000 */
[----:B--2---:R-:W-:-:S04]  /*1830*/  SEL R3, RZ, 0x1, P0 ;  /* 0x00000001ff037807 */ /* 0x004fc80000000000 */
[----:B------:R-:W-:-:S07]  /*1840*/  LOP3.LUT R8, R8, R3, RZ, 0x3c, !PT ;  /* 0x0000000308087212 */ /* 0x000fce00078e3cff */
.L_x_23:
[----:B------:R-:W-:Y:S01]  /*1850*/  UMOV UR6, 0x400 ;  /* 0x0000040000067882 */ /* 0x000fe20000000000 */
[----:B------:R-:W-:Y:S01]  /*1860*/  LEA.HI R3, R21, R21, RZ, 0x1 ;  /* 0x0000001515037211 */ /* 0x000fe200078f08ff */
[----:B-1----:R-:W-:Y:S01]  /*1870*/  ULEA UR6, UR37, UR6, 0x18 ;  /* 0x0000000625067291 */ /* 0x002fe2000f8ec0ff */
[----:B------:R-:W-:Y:S01]  /*1880*/  SHF.L.U32 R2, R15, 0x1f, RZ ;  /* 0x0000001f0f027819 */ /* 0x000fe200000006ff */
[----:B------:R-:W-:Y:S01]  /*1890*/  UISETP.GE.U32.AND UP0, UPT, UR4, 0x7f, UPT ;  /* 0x0000007f0400788c */ /* 0x000fe2000bf06070 */
[C---:B------:R-:W-:Y:S01]  /*18a0*/  R2UR UR9, R16.reuse ;  /* 0x00000000100972ca */ /* 0x040fe200000e0000 */
[----:B------:R-:W-:Y:S01]  /*18b0*/  ULEA UR8, UR23, UR6, 0x3 ;  /* 0x0000000617087291 */ /* 0x000fe2000f8e18ff */
[----:B------:R-:W-:Y:S01]  /*18c0*/  IMAD.SHL.U32 R3, R3, 0x80, RZ ;  /* 0x0000008003037824 */ /* 0x000fe200078e00ff */
[----:B------:R-:W-:Y:S01]  /*18d0*/  R2UR UR11, R16 ;  /* 0x00000000100b72ca */ /* 0x000fe200000e0000 */
[----:B------:R-:W-:-:S03]  /*18e0*/  UMOV UR25, URZ ;  /* 0x000000ff00197c82 */ /* 0x000fc60008000000 */
[----:B------:R-:W-:-:S03]  /*18f0*/  R2UR UR35, R3 ;  /* 0x00000000032372ca */ /* 0x000fc600000e0000 */
[----:B------:R1:W2:Y:S01]  /*1900*/  SYNCS.PHASECHK.TRANS64.TRYWAIT P0, [UR8+0x28], R2 ;  /* 0x00002802ff0075a7 */ /* 0x0002a20008001108 */
[----:B------:R-:W-:-:S09]  /*1910*/  R2UR UR8, R20 ;  /* 0x00000000140872ca */ /* 0x000fd200000e0000 */
[----:B------:R-:W-:-:S04]  /*1920*/  ULOP3.LUT UR35, UR9, 0xffffff00, UR35, 0xf8, !UPT ;  /* 0xffffff0009237892 */ /* 0x000fc8000f8ef823 */
[----:B------:R-:W-:Y:S01]  /*1930*/  ULEA UR11, UR8, UR11, 0x8 ;  /* 0x0000000b080b7291 */ /* 0x000fe2000f8e40ff */
[----:B------:R-:W-:Y:S11]  /*1940*/  BRA.U !UP0, `(.L_x_25) ;  /* 0x0000000108bc7547 */ /* 0x000ff6000b800000 */
[----:B------:R-:W-:Y:S01]  /*1950*/  UMOV UR16, UR21 ;  /* 0x0000001500107c82 */ /* 0x000fe20008000000 */
[----:B------:R-:W-:Y:S01]  /*1960*/  UMOV UR17, UR23 ;  /* 0x0000001700117c82 */ /* 0x000fe20008000000 */
[----:B------:R-:W-:-:S05]  /*1970*/  UMOV UR34, URZ ;  /* 0x000000ff00227c82 */ /* 0x000fca0008000000 */
.L_x_31:
[----:B------:R-:W-:Y:S01]  /*1980*/  ULEA UR33, UR17, UR6, 0x3 ;  /* 0x0000000611217291 */ /* 0x000fe2000f8e18ff */
[----:B------:R-:W-:Y:S01]  /*1990*/  @P5 MOV R3, 0x10000 ;  /* 0x0001000000035802 */ /* 0x000fe20000000f00 */
[----:B-12-4-:R-:W-:Y:S10]  /*19a0*/  @P0 BRA `(.L_x_26) ;  /* 0x00000000000c0947 */ /* 0x016ff40003800000 */
[----:B------:R-:W-:-:S04]  /*19b0*/  SHF.L.U32 R5, R15, 0x1f, RZ ;  /* 0x0000001f0f057819 */ /* 0x000fc800000006ff */
[----:B------:R-:W2:Y:S02]  /*19c0*/  SYNCS.PHASECHK.TRANS64.TRYWAIT P0, [UR33+0x28], R5 ;  /* 0x00002805ff0075a7 */ /* 0x000ea40008001121 */
[----:B--2---:R-:W-:Y:S05]  /*19d0*/  @!P0 BRA `(.L_x_27) ;  /* 0x0000009800d88947 */ /* 0x004fea0003800000 */
.L_x_26:
[----:B------:R2:W-:Y:S01]  /*19e0*/  @P5 SYNCS.ARRIVE.TRANS64 RZ, [UR33], R3 ;  /* 0x00000003ffff59a7 */ /* 0x0005e20008000021 */
[----:B------:R-:W-:Y:S02]  /*19f0*/  ULOP3.LUT UR8, UR22, 0x2, URZ, 0xfc, !UPT ;  /* 0x0000000216087892 */ /* 0x000fe4000f8efcff */
[----:B------:R-:W-:Y:S02]  /*1a00*/  UIADD3 UR16, UPT, UPT, UR16, 0x1, URZ ;  /* 0x0000000110107890 */ /* 0x000fe4000fffe0ff */
[----:B------:R-:W-:Y:S02]  /*1a10*/  UISETP.NE.AND UP0, UPT, UR8, 0x2, UPT ;  /* 0x000000020800788c */ /* 0x000fe4000bf05270 */
[----:B------:R-:W-:-:S07]  /*1a20*/  UISETP.NE.AND UP2, UPT, UR16, 0x1, UPT ;  /* 0x000000011000788c */ /* 0x000fce000bf45270 */
[----:B------:R-:W-:Y:S05]  /*1a30*/  BRA.U UP0, `(.L_x_28) ;  /* 0x0000000100047547 */ /* 0x000fea000b800000 */
[----:B------:R-:W-:Y:S05]  /*1a40*/  BPT.TRAP 0x1 ;  /* 0x000000040000795c */ /* 0x000fea0000300000 */
.L_x_28:
[----:B------:R-:W-:Y:S04]  /*1a50*/  BSSY.RECONVERGENT B0, `(.L_x_29) ;  /* 0x0000003000007945 */ /* 0x000fe80003800200 */
[----:B------:R-:W-:Y:S05]  /*1a60*/  @!P4 BRA `(.L_x_30) ;  /* 0x000000000004c947 */ /* 0x000fea0003800000 */
[----:B------:R-:W-:Y:S05]  /*1a70*/  BPT.TRAP 0x1 ;  /* 0x000000040000795c */ /* 0x000fea0000300000 */
.L_x_30:
[----:B------:R-:W-:Y:S05]  /*1a80*/  BSYNC.RECONVERGENT B0 ;  /* 0x0000000000007941 */ /* 0x000fea0003800200 */
.L_x_29:
[----:B------:R-:W-:Y:S02]  /*1a90*/  UIADD3 UR23, UPT, UPT, UR17, 0x1, URZ ;  /* 0x0000000111177890 */ /* 0x000fe4000fffe0ff */
[----:B------:R-:W-:Y:S02]  /*1aa0*/  UIADD3 UR28, UP1, UPT, UR14, 0x80, URZ ;  /* 0x000000800e1c7890 */ /* 0x000fe4000ff3e0ff */
[----:B------:R-:W-:Y:S02]  /*1ab0*/  UISETP.NE.AND UP0, UPT, UR23, 0x5, UPT ;  /* 0x000000051700788c */ /* 0x000fe4000bf05270 */
[----:B------:R-:W-:Y:S02]  /*1ac0*/  ULOP3.LUT UR33, UR33, 0xfefffff8, URZ, 0xc0, !UPT ;  /* 0xfefffff821217892 */ /* 0x000fe4000f8ec0ff */
[----:B------:R-:W-:Y:S02]  /*1ad0*/  USEL UR9, URZ, 0x1, UP0 ;  /* 0x00000001ff097887 */ /* 0x000fe40008000000 */
[----:B------:R-:W-:-:S02]  /*1ae0*/  USEL UR23, UR23, URZ, UP0 ;  /* 0x000000ff17177287 */ /* 0x000fc40008000000 */
[----:B------:R-:W-:Y:S02]  /*1af0*/  UIADD3 UR26, UP0, UPT, UR14, 0x180, URZ ;  /* 0x000001800e1a7890 */ /* 0x000fe4000ff1e0ff */
[----:B------:R-:W-:Y:S01]  /*1b00*/  ULEA UR8, UR23, UR6, 0x3 ;  /* 0x0000000617087291 */ /* 0x000fe2000f8e18ff */
[----:B------:R-:W-:Y:S01]  /*1b10*/  LOP3.LUT R15, R15, UR9, RZ, 0x3c, !PT ;  /* 0x000000090f0f7c12 */ /* 0x000fe2000f8e3cff */
[----:B------:R-:W-:Y:S02]  /*1b20*/  UIADD3.X UR29, UPT, UPT, URZ, UR15, URZ, UP1, !UPT ;  /* 0x0000000fff1d7290 */ /* 0x000fe40008ffe4ff */
[----:B------:R-:W-:Y:S01]  /*1b30*/  UIADD3.X UR27, UPT, UPT, URZ, UR15, URZ, UP0, !UPT ;  /* 0x0000000fff1b7290 */ /* 0x000fe200087fe4ff */
[----:B-1----:R-:W-:Y:S01]  /*1b40*/  SHF.L.U32 R2, R15, 0x1f, RZ ;  /* 0x0000001f0f027819 */ /* 0x002fe200000006ff */
[----:B------:R-:W-:Y:S01]  /*1b50*/  UMOV UR18, 0x0 ;  /* 0x0000000000127882 */ /* 0x000fe20000000000 */
[----:B------:R-:W-:Y:S01]  /*1b60*/  UMOV UR19, 0x10000000 ;  /* 0x1000000000137882 */ /* 0x000fe20000000000 */
[----:B------:R-:W-:Y:S01]  /*1b70*/  UMOV UR10, UR34 ;  /* 0x00000022000a7c82 */ /* 0x000fe20008000000 */
[----:B------:R4:W1:Y:S01]  /*1b80*/  SYNCS.PHASECHK.TRANS64.TRYWAIT P0, [UR8+0x28], R2 ;  /* 0x00002802ff0075a7 */ /* 0x0008620008001108 */
[----:B------:R-:W-:Y:S01]  /*1b90*/  ULEA UR8, UR17, UR6, 0xe ;  /* 0x0000000611087291 */ /* 0x000fe2000f8e70ff */
[----:B------:R-:W-:Y:S01]  /*1ba0*/  UMOV UR12, UR36 ;  /* 0x00000024000c7c82 */ /* 0x000fe20008000000 */
[----:B------:R-:W-:-:S02]  /*1bb0*/  UMOV UR9, UR33 ;  /* 0x0000002100097c82 */ /* 0x000fc40008000000 */
[----:B------:R-:W-:Y:S02]  /*1bc0*/  UIADD3 UR32, UPT, UPT, UR8, 0x10800, URZ ;  /* 0x0001080008207890 */ /* 0x000fe4000fffe0ff */
[----:B------:R-:W-:Y:S01]  /*1bd0*/  UIADD3 UR8, UPT, UPT, UR8, 0x24800, URZ ;  /* 0x0002480008087890 */ /* 0x000fe2000fffe0ff */
[----:B------:R-:W-:Y:S01]  /*1be0*/  UMOV UR25, UR13 ;  /* 0x0000000d00197c82 */ /* 0x000fe20008000000 */
[----:B------:R-:W-:-:S05]  /*1bf0*/  UMOV UR17, UR23 ;  /* 0x0000001700117c82 */ /* 0x000fca0008000000 */
[----:B------:R2:W-:Y:S02]  /*1c00*/  UTMALDG.3D.2CTA [UR32], [UR28], desc[UR18] ;  /* 0x000012201c0075b4 */ /* 0x0005e40008211000 */
[----:B------:R4:W-:Y:S01]  /*1c10*/  UTMALDG.3D.2CTA [UR8], [UR26], desc[UR18] ;  /* 0x000012081a0075b4 */ /* 0x0009e20008211000 */
[----:B--2---:R-:W-:Y:S01]  /*1c20*/  UIADD3 UR34, UPT, UPT, UR34, 0x40, URZ ;  /* 0x0000004022227890 */ /* 0x004fe2000fffe0ff */
[----:B------:R-:W-:Y:S11]  /*1c30*/  BRA.U UP2, `(.L_x_31) ;  /* 0xfffffffd02507547 */ /* 0x000ff6000b83ffff */
.L_x_25:
[----:B----4-:R-:W-:Y:S01]  /*1c40*/  ULEA UR8, UR23, UR6, 0x3 ;  /* 0x0000000617087291 */ /* 0x010fe2000f8e18ff */
[----:B-1----:R-:W-:Y:S01]  /*1c50*/  SHF.L.U32 R2, R15, 0x1f, RZ ;  /* 0x0000001f0f027819 */ /* 0x002fe200000006ff */
[----:B------:R-:W-:Y:S01]  /*1c60*/  @!P1 SYNCS.ARRIVE.TRANS64.A1T0 RZ, [UR6+0x98], RZ ;  /* 0x000098ffffff99a7 */ /* 0x000fe20008100006 */
[----:B------:R-:W-:-:S06]  /*1c70*/  UISETP.GT.AND UP0, UPT, UR7, UR5, UPT ;  /* 0x000000050700728c */ /* 0x000fcc000bf04270 */
[----:B--2---:R1:W2:Y:S03]  /*1c80*/  SYNCS.PHASECHK.TRANS64.TRYWAIT P0, [UR8+0x28], R2 ;  /* 0x00002802ff0075a7 */ /* 0x0042a60008001108 */
[----:B------:R-:W-:Y:S05]  /*1c90*/  BRA.U !UP0, `(.L_x_32) ;  /* 0x0000000108bc7547 */ /* 0x000fea000b800000 */
[----:B------:R-:W-:Y:S01]  /*1ca0*/  UIADD3 UR26, UPT, UPT, UR24, UR25, URZ ;  /* 0x00000019181a7290 */ /* 0x000fe2000fffe0ff */
[----:B------:R-:W-:-:S11]  /*1cb0*/  UMOV UR27, UR23 ;  /* 0x00000017001b7c82 */ /* 0x000fd60008000000 */
.L_x_38:
[----:B------:R-:W-:Y:S01]  /*1cc0*/  ULEA UR17, UR27, UR6, 0x3 ;  /* 0x000000061b117291 */ /* 0x000fe2000f8e18ff */
[----:B--2---:R-:W-:Y:S01]  /*1cd0*/  @P5 MOV R3, 0x10000 ;  /* 0x0001000000035802 */ /* 0x004fe20000000f00 */
[----:B-12---:R-:W-:Y:S10]  /*1ce0*/  @P0 BRA `(.L_x_33) ;  /* 0x00000000000c0947 */ /* 0x006ff40003800000 */
[----:B------:R-:W-:-:S04]  /*1cf0*/  SHF.L.U32 R5, R15, 0x1f, RZ ;  /* 0x0000001f0f057819 */ /* 0x000fc800000006ff */
[----:B------:R-:W2:Y:S02]  /*1d00*/  SYNCS.PHASECHK.TRANS64.TRYWAIT P0, [UR17+0x28], R5 ;  /* 0x00002805ff0075a7 */ /* 0x000ea40008001111 */
[----:B--2---:R-:W-:Y:S05]  /*1d10*/  @!P0 BRA `(.L_x_34) ;  /* 0x0000009800208947 */ /* 0x004fea0003800000 */
.L_x_33:
[----:B------:R2:W-:Y:S01]  /*1d20*/  @P5 SYNCS.ARRIVE.TRANS64 RZ, [UR17], R3 ;  /* 0x00000003ffff59a7 */ /* 0x0005e20008000011 */
[----:B------:R-:W-:-:S04]  /*1d30*/  ULOP3.LUT UR8, UR22, 0x2, URZ, 0xfc, !UPT ;  /* 0x0000000216087892 */ /* 0x000fc8000f8efcff */
[----:B------:R-:W-:-:S09]  /*1d40*/  UISETP.NE.AND UP0, UPT, UR8, 0x2, UPT ;  /* 0x000000020800788c */ /* 0x000fd2000bf05270 */
[----:B------:R-:W-:Y:S05]  /*1d50*/  BRA.U UP0, `(.L_x_35) ;  /* 0x0000000100047547 */ /* 0x000fea000b800000 */
[----:B------:R-:W-:Y:S05]  /*1d60*/  BPT.TRAP 0x1 ;  /* 0x000000040000795c */ /* 0x000fea0000300000 */
.L_x_35:
[----:B------:R-:W-:Y:S04]  /*1d70*/  BSSY.RECONVERGENT B0, `(.L_x_36) ;  /* 0x0000003000007945 */ /* 0x000fe80003800200 */
[----:B------:R-:W-:Y:S05]  /*1d80*/  @!P4 BRA `(.L_x_37) ;  /* 0x000000000004c947 */ /* 0x000fea0003800000 */
[----:B------:R-:W-:Y:S05]  /*1d90*/  BPT.TRAP 0x1 ;  /* 0x000000040000795c */ /* 0x000fea0000300000 */
.L_x_37:
[----:B------:R-:W-:Y:S05]  /*1da0*/  BSYNC.RECONVERGENT B0 ;  /* 0x0000000000007941 */ /* 0x000fea0003800200 */
.L_x_36:
[----:B------:R-:W-:Y:S02]  /*1db0*/  UIADD3 UR23, UPT, UPT, UR27, 0x1, URZ ;  /* 0x000000011b177890 */ /* 0x000fe4000fffe0ff */
[----:B------:R-:W-:Y:S02]  /*1dc0*/  UIADD3 UR32, UP1, UPT, UR14, 0x80, URZ ;  /* 0x000000800e207890 */ /* 0x000fe4000ff3e0ff */
[----:B------:R-:W-:Y:S02]  /*1dd0*/  UISETP.NE.AND UP0, UPT, UR23, 0x5, UPT ;  /* 0x000000051700788c */ /* 0x000fe4000bf05270 */
[----:B------:R-:W-:Y:S02]  /*1de0*/  USHF.L.U32 UR18, UR25, 0x6, URZ ;  /* 0x0000000619127899 */ /* 0x000fe400080006ff */
[----:B------:R-:W-:Y:S02]  /*1df0*/  USEL UR9, URZ, 0x1, UP0 ;  /* 0x00000001ff097887 */ /* 0x000fe40008000000 */
[----:B------:R-:W-:-:S02]  /*1e00*/  USEL UR23, UR23, URZ, UP0 ;  /* 0x000000ff17177287 */ /* 0x000fc40008000000 */
[----:B------:R-:W-:Y:S02]  /*1e10*/  UIADD3 UR30, UP0, UPT, UR14, 0x180, URZ ;  /* 0x000001800e1e7890 */ /* 0x000fe4000ff1e0ff */
[----:B------:R-:W-:Y:S01]  /*1e20*/  ULEA UR8, UR23, UR6, 0x3 ;  /* 0x0000000617087291 */ /* 0x000fe2000f8e18ff */
[----:B------:R-:W-:Y:S01]  /*1e30*/  LOP3.LUT R15, R15, UR9, RZ, 0x3c, !PT ;  /* 0x000000090f0f7c12 */ /* 0x000fe2000f8e3cff */
[----:B------:R-:W-:Y:S02]  /*1e40*/  ULOP3.LUT UR17, UR17, 0xfefffff8, URZ, 0xc0, !UPT ;  /* 0xfefffff811117892 */ /* 0x000fe4000f8ec0ff */
[----:B------:R-:W-:Y:S01]  /*1e50*/  UIADD3.X UR33, UPT, UPT, URZ, UR15, URZ, UP1, !UPT ;  /* 0x0000000fff217290 */ /* 0x000fe20008ffe4ff */
[----:B-1----:R-:W-:Y:S01]  /*1e60*/  SHF.L.U32 R2, R15, 0x1f, RZ ;  /* 0x0000001f0f027819 */ /* 0x002fe200000006ff */
[----:B------:R-:W-:Y:S01]  /*1e70*/  UIADD3.X UR31, UPT, UPT, URZ, UR15, URZ, UP0, !UPT ;  /* 0x0000000fff1f7290 */ /* 0x000fe200087fe4ff */
[----:B------:R-:W-:Y:S02]  /*1e80*/  UMOV UR28, 0x0 ;  /* 0x00000000001c7882 */ /* 0x000fe40000000000 */
[----:B------:R4:W1:Y:S01]  /*1e90*/  SYNCS.PHASECHK.TRANS64.TRYWAIT P0, [UR8+0x28], R2 ;  /* 0x00002802ff0075a7 */ /* 0x0008620008001108 */
[----:B------:R-:W-:Y:S01]  /*1ea0*/  ULEA UR8, UR27, UR6, 0xe ;  /* 0x000000061b087291 */ /* 0x000fe2000f8e70ff */
[----:B------:R-:W-:Y:S01]  /*1eb0*/  UMOV UR29, 0x10000000 ;  /* 0x10000000001d7882 */ /* 0x000fe20000000000 */
[----:B------:R-:W-:-:S02]  /*1ec0*/  UMOV UR19, UR35 ;  /* 0x0000002300137c82 */ /* 0x000fc40008000000 */
[----:B------:R-:W-:Y:S02]  /*1ed0*/  UIADD3 UR16, UPT, UPT, UR8, 0x10800, URZ ;  /* 0x0001080008107890 */ /* 0x000fe4000fffe0ff */
[----:B------:R-:W-:Y:S01]  /*1ee0*/  UIADD3 UR8, UPT, UPT, UR8, 0x24800, URZ ;  /* 0x0002480008087890 */ /* 0x000fe2000fffe0ff */
[----:B------:R-:W-:Y:S01]  /*1ef0*/  UMOV UR20, UR36 ;  /* 0x0000002400147c82 */ /* 0x000fe20008000000 */
[----:B------:R-:W-:Y:S01]  /*1f00*/  UMOV UR12, UR36 ;  /* 0x00000024000c7c82 */ /* 0x000fe20008000000 */
[----:B------:R-:W-:Y:S01]  /*1f10*/  UMOV UR9, UR17 ;  /* 0x0000001100097c82 */ /* 0x000fe20008000000 */
[----:B------:R-:W-:Y:S01]  /*1f20*/  UMOV UR10, UR18 ;  /* 0x00000012000a7c82 */ /* 0x000fe20008000000 */
[----:B------:R-:W-:Y:S02]  /*1f30*/  UIADD3 UR25, UPT, UPT, UR25, 0x1, URZ ;  /* 0x0000000119197890 */ /* 0x000fe4000fffe0ff */
[----:B------:R4:W-:Y:S01]  /*1f40*/  UTMALDG.3D.2CTA [UR16], [UR32], desc[UR28] ;  /* 0x00001c10200075b4 */ /* 0x0009e20008211000 */
[----:B------:R-:W-:Y:S01]  /*1f50*/  UMOV UR27, UR23 ;  /* 0x00000017001b7c82 */ /* 0x000fe20008000000 */
[----:B------:R-:W-:Y:S01]  /*1f60*/  UISETP.NE.AND UP0, UPT, UR25, UR26, UPT ;  /* 0x0000001a1900728c */ /* 0x000fe2000bf05270 */
[----:B------:R4:W-:Y:S08]  /*1f70*/  UTMALDG.3D.2CTA [UR8], [UR30], desc[UR28] ;  /* 0x00001c081e0075b4 */ /* 0x0009f00008211000 */
[----:B----4-:R-:W-:Y:S05]  /*1f80*/  BRA.U UP0, `(.L_x_38) ;  /* 0xfffffffd004c7547 */ /* 0x010fea000b83ffff */
.L_x_32:
[----:B-1----:R-:W-:Y:S01]  /*1f90*/  LEA R2, R14, UR6, 0x3 ;  /* 0x000000060e027c11 */ /* 0x002fe2000f8e18ff */
[----:B------:R-:W-:Y:S01]  /*1fa0*/  NOP ;  /* 0x0000000000007918 */ /* 0x000fe20000000000 */
[----:B--2---:R-:W-:Y:S02]  /*1fb0*/  SHF.L.U32 R3, R12, 0x1f, RZ ;  /* 0x0000001f0c037819 */ /* 0x004fe400000006ff */
[----:B------:R-:W-:Y:S02]  /*1fc0*/  LEA R4, R14, UR6, 0x4 ;  /* 0x000000060e047c11 */ /* 0x000fe4000f8e20ff */
[----:B------:R-:W1:Y:S02]  /*1fd0*/  SYNCS.PHASECHK.TRANS64.TRYWAIT P0, [R2+URZ+0xa0], R3 ;  /* 0x0000a003020075a7 */ /* 0x000e6400080011ff */
[----:B-1----:R-:W-:Y:S05]  /*1fe0*/  @!P0 BRA `(.L_x_39) ;  /* 0x0000009400848947 */ /* 0x002fea0003800000 */
.L_x_151:
[----:B------:R-:W2:Y:S01]  /*1ff0*/  LDS.128 R4, [R4+0x110] ;  /* 0x0001100004047984 */ /* 0x000ea20000000c00 */
[----:B------:R-:W-:Y:S01]  /*2000*/  ISETP.GE.AND P0, PT, R72, 0x1, PT ;  /* 0x000000014800780c */ /* 0x000fe20003f06270 */
[----:B-1----:R-:W-:Y:S01]  /*2010*/  VIADD R2, R2, 0xb0 ;  /* 0x000000b002027836 */ /* 0x002fe20000000000 */
[----:B------:R-:W-:Y:S01]  /*2020*/  @!PT LDS RZ, [RZ] ;  /* 0x00000000fffff984 */ /* 0x000fe20000000800 */
[----:B------:R-:W-:Y:S01]  /*2030*/  @!PT LDS RZ, [RZ] ;  /* 0x00000000fffff984 */ /* 0x000fe20000000800 */
[----:B------:R-:W-:Y:S01]  /*2040*/  @!PT LDS RZ, [RZ] ;  /* 0x00000000fffff984 */ /* 0x000fe20000000800 */
[----:B------:R-:W-:Y:S01]  /*2050*/  @!PT LDS RZ, [RZ] ;  /* 0x00000000fffff984 */ /* 0x000fe20000000800 */
[----:B------:R1:W-:Y:S06]  /*2060*/  MEMBAR.ALL.CTA ;  /* 0x0000000000007992 */ /* 0x0003ec0000008000 */
[----:B-1----:R-:W1:Y:S01]  /*2070*/  FENCE.VIEW.ASYNC.S ;  /* 0x00000000000073c6 */ /* 0x002e620000000000 */
[----:B------:R-:W-:-:S04]  /*2080*/  PRMT R2, RZ, 0x654, R2 ;  /* 0x00000654ff027816 */ /* 0x000fc80000000002 */
[----:B-1----:R1:W-:Y:S01]  /*2090*/  SYNCS.ARRIVE.TRANS64.RED.A1T0 RZ, [R2+URZ], RZ ;  /* 0x000000ff02ff79a7 */ /* 0x0023e200081004ff */
[----:B--2---:R-:W-:-:S13]  /*20a0*/  LOP3.LUT P2, RZ, R6, 0x1, RZ, 0xc0, !PT ;  /* 0x0000000106ff7812 */ /* 0x004fda000784c0ff */
[----:B------:R-:W-:Y:S01]  /*20b0*/  @P2 SHF.R.U32.HI R3, RZ, 0x10, R5 ;  /* 0x00000010ff032819 */ /* 0x000fe20000011605 */
[----:B------:R-:W-:Y:S01]  /*20c0*/  VOTEU.ANY UP0, P2 ;  /* 0x0000000000ff7886 */ /* 0x000fe20001000100 */
[----:B------:R-:W-:Y:S02]  /*20d0*/  @P2 MOV R13, R4 ;  /* 0x00000004000d2202 */ /* 0x000fe40000000f00 */
[----:B------:R-:W-:Y:S02]  /*20e0*/  @P2 R2UR.BROADCAST UR8, R3 ;  /* 0x00000000030822ca */ /* 0x000fe400008e0000 */
[----:B------:R-:W-:-:S11]  /*20f0*/  @P2 LOP3.LUT R11, R5, 0xffff, RZ, 0xc0, !PT ;  /* 0x0000ffff050b2812 */ /* 0x000fd600078ec0ff */
[----:B------:R-:W-:Y:S01]  /*2100*/  @UP0 UMOV UR36, UR8 ;  /* 0x0000000800240c82 */ /* 0x000fe20008000000 */
[----:B-1----:R-:W-:Y:S05]  /*2110*/  @!P0 BRA `(.L_x_40) ;  /* 0x0000000000b88947 */ /* 0x002fea0003800000 */
[----:B------:R-:W3:Y:S01]  /*2120*/  LDC.64 R4, c[0x0][0xb18] ;  /* 0x0002c600ff047b82 */ /* 0x000ee20000000a00 */
[----:B------:R-:W-:-:S07]  /*2130*/  ISETP.NE.AND P3, PT, R72, 0x1, PT ;  /* 0x000000014800780c */ /* 0x000fce0003f65270 */
[----:B------:R-:W1:Y:S08]  /*2140*/  LDC.64 R6, c[0x0][0xb10] ;  /* 0x0002c400ff067b82 */ /* 0x000e700000000a00 */
[----:B------:R-:W2:Y:S08]  /*2150*/  LDC R17, c[0x0][0xb20] ;  /* 0x0002c800ff117b82 */ /* 0x000eb00000000800 */
[----:B------:R-:W4:Y:S01]  /*2160*/  LDC R18, c[0x0][0xb0c] ;  /* 0x0002c300ff127b82 */ /* 0x000f220000000800 */
[----:B---3--:R-:W-:Y:S01]  /*2170*/  IMAD.HI.U32 R22, R0, R5, RZ ;  /* 0x0000000500167227 */ /* 0x008fe200078e00ff */
[----:B------:R-:W-:-:S06]  /*2180*/  ISETP.NE.AND P0, PT, R4, 0x1, PT ;  /* 0x000000010400780c */ /* 0x000fcc0003f05270 */
[----:B------:R-:W3:Y:S01]  /*2190*/  LDC.64 R2, c[0x0][0xb28] ;  /* 0x0002ca00ff027b82 */ /* 0x000ee20000000a00 */
[----:B-1----:R-:W-:-:S04]  /*21a0*/  IMAD.HI.U32 R20, R9, R6, RZ ;  /* 0x0000000609147227 */ /* 0x002fc800078e00ff */
[----:B------:R-:W-:Y:S01]  /*21b0*/  IMAD.HI.U32 R24, R13, R6, RZ ;  /* 0x000000060d187227 */ /* 0x000fe200078e00ff */
[----:B------:R-:W-:Y:S02]  /*21c0*/  SHF.R.U32.HI R20, RZ, R7, R20 ;  /* 0x00000007ff147219 */ /* 0x000fe40000011614 */
[----:B--2---:R-:W-:Y:S01]  /*21d0*/  SHF.R.U32.HI R19, RZ, R17, R22 ;  /* 0x00000011ff137219 */ /* 0x004fe20000011616 */
[----:B------:R-:W-:Y:S01]  /*21e0*/  IMAD.HI.U32 R22, R11, R5, RZ ;  /* 0x000000050b167227 */ /* 0x000fe200078e00ff */
[----:B------:R-:W-:Y:S02]  /*21f0*/  SHF.R.U32.HI R24, RZ, R7, R24 ;  /* 0x00000007ff187219 */ /* 0x000fe40000011618 */
[----:B------:R-:W-:Y:S02]  /*2200*/  SEL R19, R0, R19, !P0 ;  /* 0x0000001300137207 */ /* 0x000fe40004000000 */
[----:B------:R-:W-:Y:S02]  /*2210*/  SHF.R.U32.HI R22, RZ, R17, R22 ;  /* 0x00000011ff167219 */ /* 0x000fe40000011616 */
[----:B----4-:R-:W-:-:S02]  /*2220*/  ISETP.NE.AND P1, PT, R18, 0x1, PT ;  /* 0x000000011200780c */ /* 0x010fc40003f25270 */
[----:B------:R-:W-:Y:S02]  /*2230*/  SEL R5, R11, R22, !P0 ;  /* 0x000000160b057207 */ /* 0x000fe40004000000 */
[----:B------:R-:W-:Y:S02]  /*2240*/  SEL R21, R9, R20, !P1 ;  /* 0x0000001409157207 */ /* 0x000fe40004800000 */
[----:B------:R-:W-:Y:S01]  /*2250*/  SEL R7, R13, R24, !P1 ;  /* 0x000000180d077207 */ /* 0x000fe20004800000 */
[----:B---3--:R-:W-:Y:S01]  /*2260*/  IMAD.HI.U32 R20, R19, R2, RZ ;  /* 0x0000000213147227 */ /* 0x008fe200078e00ff */
[----:B------:R-:W-:-:S03]  /*2270*/  IADD3 R17, PT, PT, -R5, RZ, RZ ;  /* 0x000000ff05117210 */ /* 0x000fc60007ffe1ff */
        /* <DEDUP_REMOVED lines=11> */
[----:B------:R-:W-:-:S04]  /*2330*/  @!P0 IMAD.HI.U32 R20, R7, R2, RZ ;  /* 0x0000000207148227 */ /* 0x000fc800078e00ff */
[----:B------:R-:W-:Y:S01]  /*2340*/  IMAD.MOV R2, RZ, RZ, -R6 ;  /* 0x000000ffff027224 */ /* 0x000fe200078e0a06 */
[----:B------:R-:W-:-:S03]  /*2350*/  @!P0 SHF.R.U32.HI R20, RZ, R3, R20 ;  /* 0x00000003ff148219 */ /* 0x000fc60000011614 */
[----:B------:R-:W-:Y:S01]  /*2360*/  IMAD R2, R72, R2, R5 ;  /* 0x0000000248027224 */ /* 0x000fe200078e0205 */
        /* <DEDUP_REMOVED lines=9> */
.L_x_40:
[----:B------:R-:W1:Y:S02]  /*2400*/  LDCU UR8, c[0x0][0xb30] ;  /* 0x00016600ff0877ac */ /* 0x000e640008000800 */
[----:B-1----:R-:W-:-:S09]  /*2410*/  UISETP.NE.AND UP0, UPT, UR8, 0x1, UPT ;  /* 0x000000010800788c */ /* 0x002fd2000bf05270 */
[----:B------:R-:W-:Y:S05]  /*2420*/  BRA.U UP0, `(.L_x_41) ;  /* 0x0000000100407547 */ /* 0x000fea000b800000 */
[----:B------:R-:W1:Y:S08]  /*2430*/  LDC.64 R4, c[0x0][0xb10] ;  /* 0x0002c400ff047b82 */ /* 0x000e700000000a00 */
[----:B------:R-:W2:Y:S08]  /*2440*/  LDC.64 R2, c[0x0][0xb18] ;  /* 0x0002c600ff027b82 */ /* 0x000eb00000000a00 */
[----:B------:R-:W4:Y:S08]  /*2450*/  LDC R6, c[0x0][0xb20] ;  /* 0x0002c800ff067b82 */ /* 0x000f300000000800 */
[----:B------:R-:W3:Y:S01]  /*2460*/  LDC R18, c[0x0][0xb0c] ;  /* 0x0002c300ff127b82 */ /* 0x000ee20000000800 */
[----:B-1----:R-:W-:-:S05]  /*2470*/  IMAD.HI.U32 R4, R13, R4, RZ ;  /* 0x000000040d047227 */ /* 0x002fca00078e00ff */
[----:B------:R-:W-:Y:S01]  /*2480*/  SHF.R.U32.HI R4, RZ, R5, R4 ;  /* 0x00000005ff047219 */ /* 0x000fe20000011604 */
[----:B--2---:R-:W-:Y:S01]  /*2490*/  IMAD.HI.U32 R3, R11, R3, RZ ;  /* 0x000000030b037227 */ /* 0x004fe200078e00ff */
[----:B------:R-:W-:-:S04]  /*24a0*/  ISETP.NE.AND P0, PT, R2, 0x1, PT ;  /* 0x000000010200780c */ /* 0x000fc80003f05270 */
[----:B----4-:R-:W-:-:S04]  /*24b0*/  SHF.R.U32.HI R6, RZ, R6, R3 ;  /* 0x00000006ff067219 */ /* 0x010fc80000011603 */
[----:B------:R-:W-:Y:S02]  /*24c0*/  SEL R3, R11, R6, !P0 ;  /* 0x000000060b037207 */ /* 0x000fe40004000000 */
[----:B---3--:R-:W-:-:S04]  /*24d0*/  ISETP.NE.AND P1, PT, R18, 0x1, PT ;  /* 0x000000011200780c */ /* 0x008fc80003f25270 */
[----:B------:R-:W-:-:S05]  /*24e0*/  SEL R4, R13, R4, !P1 ;  /* 0x000000040d047207 */ /* 0x000fca0004800000 */
[----:B------:R-:W-:Y:S02]  /*24f0*/  IMAD.IADD R5, R3, 0x1, -R4 ;  /* 0x0000000103057824 */ /* 0x000fe400078e0a04 */
[----:B------:R-:W-:Y:S02]  /*2500*/  IMAD.IADD R3, R4, 0x1, -R3 ;  /* 0x0000000104037824 */ /* 0x000fe400078e0a03 */
[----:B------:R-:W-:Y:S02]  /*2510*/  IMAD R13, R5, R18, R13 ;  /* 0x00000012050d7224 */ /* 0x000fe400078e020d */
[----:B------:R-:W-:-:S07]  /*2520*/  IMAD R11, R3, R2, R11 ;  /* 0x00000002030b7224 */ /* 0x000fce00078e020b */
.L_x_41:
[----:B------:R-:W-:Y:S01]  /*2530*/  VIADD R14, R14, 0x1 ;  /* 0x000000010e0e7836 */ /* 0x000fe20000000000 */
[----:B------:R-:W-:Y:S01]  /*2540*/  PLOP3.LUT P1, PT, PT, PT, PT, 0x80, 0x8 ;  /* 0x000000000008781c */ /* 0x000fe20003f2f070 */
[----:B------:R-:W-:Y:S02]  /*2550*/  IMAD.IADD R21, R13, 0x1, R156 ;  /* 0x000000010d157824 */ /* 0x000fe400078e029c */
[----:B------:R-:W-:Y:S01]  /*2560*/  IMAD.IADD R20, R11, 0x1, R154 ;  /* 0x000000010b147824 */ /* 0x000fe200078e029a */
[----:B------:R-:W-:-:S04]  /*2570*/  ISETP.NE.AND P0, PT, R14, 0x2, PT ;  /* 0x000000020e00780c */ /* 0x000fc80003f05270 */
[----:B------:R-:W-:Y:S02]  /*2580*/  SEL R3, RZ, 0x1, P0 ;  /* 0x00000001ff037807 */ /* 0x000fe40000000000 */
[----:B------:R-:W-:Y:S02]  /*2590*/  SEL R14, R14, RZ, P0 ;  /* 0x000000ff0e0e7207 */ /* 0x000fe40000000000 */
[----:B------:R-:W-:Y:S01]  /*25a0*/  LOP3.LUT R12, R12, R3, RZ, 0x3c, !PT ;  /* 0x000000030c0c7212 */ /* 0x000fe200078e3cff */
[----:B------:R-:W-:Y:S06]  /*25b0*/  @P2 BRA `(.L_x_42) ;  /* 0xfffffff000642947 */ /* 0x000fec000383ffff */
[----:B------:R-:W-:Y:S01]  /*25c0*/  UIADD3 UR6, UPT, UPT, UR6, 0x28, URZ ;  /* 0x0000002806067890 */ /* 0x000fe2000fffe0ff */
[----:B------:R-:W-:-:S03]  /*25d0*/  SHF.L.U32 R3, R15, 0x1f, RZ ;  /* 0x0000001f0f037819 */ /* 0x000fc600000006ff */
[----:B------:R-:W-:-:S09]  /*25e0*/  ULEA UR4, UR23, UR6, 0x3 ;  /* 0x0000000617047291 */ /* 0x000fd2000f8e18ff */
[----:B------:R-:W1:Y:S02]  /*25f0*/  SYNCS.PHASECHK.TRANS64.TRYWAIT P0, [UR4], R3 ;  /* 0x00000003ff0075a7 */ /* 0x000e640008001104 */
[----:B-1----:R-:W-:Y:S05]  /*2600*/  @!P0 BRA `(.L_x_43) ;  /* 0x0000009000108947 */ /* 0x002fea0003800000 */
.L_x_153:
[----:B------:R-:W-:-:S04]  /*2610*/  UIADD3 UR5, UPT, UPT, UR23, 0x1, URZ ;  /* 0x0000000117057890 */ /* 0x000fc8000fffe0ff */
[----:B------:R-:W-:-:S04]  /*2620*/  UISETP.NE.AND UP0, UPT, UR5, 0x5, UPT ;  /* 0x000000050500788c */ /* 0x000fc8000bf05270 */
[----:B------:R-:W-:Y:S02]  /*2630*/  USEL UR7, URZ, 0x1, UP0 ;  /* 0x00000001ff077887 */ /* 0x000fe40008000000 */
[----:B------:R-:W-:-:S04]  /*2640*/  USEL UR5, UR5, URZ, UP0 ;  /* 0x000000ff05057287 */ /* 0x000fc80008000000 */
[----:B------:R-:W-:Y:S01]  /*2650*/  ULEA UR4, UR5, UR6, 0x3 ;  /* 0x0000000605047291 */ /* 0x000fe2000f8e18ff */
[----:B------:R-:W-:-:S04]  /*2660*/  LOP3.LUT R2, R15, UR7, RZ, 0x3c, !PT ;  /* 0x000000070f027c12 */ /* 0x000fc8000f8e3cff */
[----:B-1----:R-:W-:-:S04]  /*2670*/  SHF.L.U32 R3, R2, 0x1f, RZ ;  /* 0x0000001f02037819 */ /* 0x002fc800000006ff */
[----:B------:R-:W1:Y:S02]  /*2680*/  SYNCS.PHASECHK.TRANS64.TRYWAIT P0, [UR4], R3 ;  /* 0x00000003ff0075a7 */ /* 0x000e640008001104 */
[----:B-1----:R-:W-:Y:S05]  /*2690*/  @!P0 BRA `(.L_x_44) ;  /* 0x0000009000048947 */ /* 0x002fea0003800000 */
.L_x_155:
        /* <DEDUP_REMOVED lines=9> */
.L_x_157:
        /* <DEDUP_REMOVED lines=9> */
.L_x_159:
[----:B------:R-:W-:-:S04]  /*27c0*/  UIADD3 UR5, UPT, UPT, UR5, 0x1, URZ ;  /* 0x0000000105057890 */ /* 0x000fc8000fffe0ff */
[----:B------:R-:W-:-:S04]  /*27d0*/  UISETP.NE.AND UP0, UPT, UR5, 0x5, UPT ;  /* 0x000000050500788c */ /* 0x000fc8000bf05270 */
[----:B------:R-:W-:Y:S02]  /*27e0*/  USEL UR4, URZ, 0x1, UP0 ;  /* 0x00000001ff047887 */ /* 0x000fe40008000000 */
[----:B------:R-:W-:-:S04]  /*27f0*/  USEL UR5, UR5, URZ, UP0 ;  /* 0x000000ff05057287 */ /* 0x000fc80008000000 */
[----:B------:R-:W-:Y:S01]  /*2800*/  ULEA UR5, UR5, UR6, 0x3 ;  /* 0x0000000605057291 */ /* 0x000fe2000f8e18ff */
[----:B-1----:R-:W-:-:S04]  /*2810*/  LOP3.LUT R3, R2, UR4, RZ, 0x3c, !PT ;  /* 0x0000000402037c12 */ /* 0x002fc8000f8e3cff */
[----:B------:R-:W-:Y:S01]  /*2820*/  SHF.L.U32 R3, R3, 0x1f, RZ ;  /* 0x0000001f03037819 */ /* 0x000fe200000006ff */
[----:B---3--:R-:W-:-:S07]  /*2830*/  IMAD.U32 R0, RZ, RZ, UR5 ;  /* 0x00000005ff007e24 */ /* 0x008fce000f8e00ff */
.L_x_47:
[----:B-1----:R1:W2:Y:S02]  /*2840*/  SYNCS.PHASECHK.TRANS64.TRYWAIT P0, [R0+URZ], R3 ;  /* 0x00000003000075a7 */ /* 0x0022a400080011ff */
[----:B--2---:R-:W-:Y:S05]  /*2850*/  @!P0 NANOSLEEP.SYNCS 0x989680 ;  /* 0x009896800000895d */ /* 0x004fea0003900000 */
[----:B------:R-:W2:Y:S02]  /*2860*/  @!P0 SYNCS.PHASECHK.TRANS64 P0, [R0+URZ], R3 ;  /* 0x00000003000085a7 */ /* 0x000ea400080010ff */
[----:B--2---:R-:W-:Y:S05]  /*2870*/  @P0 EXIT ;  /* 0x000000000000094d */ /* 0x004fea0003800000 */
[----:B------:R-:W-:Y:S05]  /*2880*/  BRA `(.L_x_47) ;  /* 0xfffffffc00ec7947 */ /* 0x000fea000383ffff */
.L_x_22:
[----:B------:R-:W-:-:S04]  /*2890*/  UISETP.NE.AND UP1, UPT, UR37, URZ, UPT ;  /* 0x000000ff2500728c */ /* 0x000fc8000bf25270 */
[----:B------:R-:W-:-:S09]  /*28a0*/  UISETP.NE.OR UP1, UPT, UR10, 0x1, UP1 ;  /* 0x000000010a00788c */ /* 0x000fd20008f25670 */
[----:B------:R-:W-:Y:S05]  /*28b0*/  BRA.U UP1, `(.L_x_48) ;  /* 0x00000005014c7547 */ /* 0x000fea000b800000 */
[----:B------:R-:W-:Y:S01]  /*28c0*/  HFMA2 R11, -RZ, RZ, 0, 0 ;  /* 0x00000000ff0b7431 */ /* 0x000fe200000001ff */
[----:B------:R-:W-:Y:S01]  /*28d0*/  ISETP.GE.U32.AND P2, PT, R10, 0x2, PT ;  /* 0x000000020a00780c */ /* 0x000fe20003f46070 */
[----:B------:R-:W-:Y:S01]  /*28e0*/  IMAD.MOV.U32 R12, RZ, RZ, 0x1 ;  /* 0x00000001ff0c7424 */ /* 0x000fe200078e00ff */
[----:B------:R-:W-:Y:S01]  /*28f0*/  CS2R R8, SRZ ;  /* 0x0000000000087805 */ /* 0x000fe2000001ff00 */
[----:B------:R-:W-:Y:S01]  /*2900*/  IMAD.MOV.U32 R3, RZ, RZ, RZ ;  /* 0x000000ffff037224 */ /* 0x000fe200078e00ff */
[----:B------:R-:W-:Y:S01]  /*2910*/  UMOV UR4, 0x400 ;  /* 0x0000040000047882 */ /* 0x000fe20000000000 */
[----:B------:R-:W-:Y:S01]  /*2920*/  UMOV UR6, URZ ;  /* 0x000000ff00067c82 */ /* 0x000fe20008000000 */
[----:B------:R-:W-:-:S12]  /*2930*/  ULEA UR37, UR37, UR4, 0x18 ;  /* 0x0000000425257291 */ /* 0x000fd8000f8ec0ff */
.L_x_52:
[----:B------:R-:W-:Y:S02]  /*2940*/  LEA R0, R3, UR37, 0x3 ;  /* 0x0000002503007c11 */ /* 0x000fe4000f8e18ff */
[----:B------:R-:W-:-:S03]  /*2950*/  SHF.L.U32 R5, R8, 0x1f, RZ ;  /* 0x0000001f08057819 */ /* 0x000fc600000006ff */
[----:B------:R-:W-:Y:S01]  /*2960*/  VIADD R4, R0, 0xf0 ;  /* 0x000000f000047836 */ /* 0x000fe20000000000 */
[----:B------:R-:W1:Y:S02]  /*2970*/  SYNCS.PHASECHK.TRANS64.TRYWAIT P0, [R0+URZ+0xe0], R5 ;  /* 0x0000e005000075a7 */ /* 0x000e6400080011ff */
[----:B-1----:R-:W-:Y:S05]  /*2980*/  @!P0 BRA `(.L_x_49) ;  /* 0x0000008c00908947 */ /* 0x002fea0003800000 */
.L_x_160:
[----:B------:R-:W-:Y:S01]  /*2990*/  ULEA UR5, UR6, UR37, 0x3 ;  /* 0x0000002506057291 */ /* 0x000fe2000f8e18ff */
[----:B------:R-:W-:Y:S01]  /*29a0*/  PRMT R4, RZ, 0x654, R4 ;  /* 0x00000654ff047816 */ /* 0x000fe20000000004 */
[----:B-1----:R-:W-:Y:S01]  /*29b0*/  @!P2 IMAD.MOV.U32 R5, RZ, RZ, 0x10 ;  /* 0x00000010ff05a424 */ /* 0x002fe200078e00ff */
[----:B------:R-:W-:Y:S01]  /*29c0*/  SHF.L.U32 R7, R12, 0x1f, RZ ;  /* 0x0000001f0c077819 */ /* 0x000fe200000006ff */
[----:B------:R-:W-:Y:S01]  /*29d0*/  UIADD3 UR4, UPT, UPT, UR5, 0xa0, URZ ;  /* 0x000000a005047890 */ /* 0x000fe2000fffe0ff */
[----:B------:R1:W-:Y:S05]  /*29e0*/  SYNCS.ARRIVE.TRANS64.RED.A1T0 RZ, [R4+URZ], RZ ;  /* 0x000000ff04ff79a7 */ /* 0x0003ea00081004ff */
[----:B------:R-:W-:Y:S01]  /*29f0*/  IMAD.U32 R13, RZ, RZ, UR4 ;  /* 0x00000004ff0d7e24 */ /* 0x000fe2000f8e00ff */
[----:B------:R-:W2:Y:S04]  /*2a00*/  SYNCS.PHASECHK.TRANS64.TRYWAIT P0, [UR5+0xb0], R7 ;  /* 0x0000b007ff0075a7 */ /* 0x000ea80008001105 */
[----:B------:R-:W-:Y:S01]  /*2a10*/  PRMT R13, R10, 0x654, R13 ;  /* 0x000006540a0d7816 */ /* 0x000fe2000000000d */
[----:B-12---:R-:W-:Y:S06]  /*2a20*/  @!P0 BRA `(.L_x_50) ;  /* 0x0000008c007c8947 */ /* 0x006fec0003800000 */
.L_x_162:
[----:B------:R-:W-:Y:S01]  /*2a30*/  ULEA UR4, UR6, UR37, 0x4 ;  /* 0x0000002506047291 */ /* 0x000fe2000f8e20ff */
[----:B------:R-:W-:Y:S01]  /*2a40*/  SEL R2, R13, R2, !P2 ;  /* 0x000000020d027207 */ /* 0x000fe20005000000 */
[----:B------:R-:W-:Y:S01]  /*2a50*/  UIADD3 UR5, UPT, UPT, UR5, 0xa0, URZ ;  /* 0x000000a005057890 */ /* 0x000fe2000fffe0ff */
[----:B-1----:R-:W-:Y:S01]  /*2a60*/  LEA R0, R11, UR37, 0x3 ;  /* 0x000000250b007c11 */ /* 0x002fe2000f8e18ff */
[----:B------:R-:W-:Y:S01]  /*2a70*/  UIADD3 UR4, UPT, UPT, UR4, 0x110, URZ ;  /* 0x0000011004047890 */ /* 0x000fe2000fffe0ff */
[----:B------:R1:W-:Y:S01]  /*2a80*/  @!P2 SYNCS.ARRIVE.TRANS64.RED RZ, [R2+URZ], R5 ;  /* 0x0000000502ffa9a7 */ /* 0x0003e200080004ff */
[----:B------:R-:W-:Y:S01]  /*2a90*/  UIADD3 UR6, UPT, UPT, UR6, 0x1, URZ ;  /* 0x0000000106067890 */ /* 0x000fe2000fffe0ff */
[----:B------:R-:W-:-:S03]  /*2aa0*/  VIADD R3, R3, 0x1 ;  /* 0x0000000103037836 */ /* 0x000fc60000000000 */
[----:B------:R-:W-:Y:S02]  /*2ab0*/  UISETP.NE.AND UP0, UPT, UR6, 0x2, UPT ;  /* 0x000000020600788c */ /* 0x000fe4000bf05270 */
[----:B------:R-:W-:Y:S01]  /*2ac0*/  ISETP.NE.AND P0, PT, R3, 0x2, PT ;  /* 0x000000020300780c */ /* 0x000fe20003f05270 */
[----:B------:R-:W-:Y:S06]  /*2ad0*/  UGETNEXTWORKID.BROADCAST [UR4], [UR5] ;  /* 0x00000000040073ca */ /* 0x000fec0008000100 */
[----:B------:R-:W-:Y:S02]  /*2ae0*/  USEL UR4, URZ, 0x1, UP0 ;  /* 0x00000001ff047887 */ /* 0x000fe40008000000 */
[----:B------:R-:W-:-:S04]  /*2af0*/  USEL UR6, UR6, URZ, UP0 ;  /* 0x000000ff06067287 */ /* 0x000fc80008000000 */
[----:B------:R-:W-:Y:S02]  /*2b00*/  LOP3.LUT R12, R12, UR4, RZ, 0x3c, !PT ;  /* 0x000000040c0c7c12 */ /* 0x000fe4000f8e3cff */
[----:B-1----:R-:W-:-:S04]  /*2b10*/  SHF.L.U32 R5, R9, 0x1f, RZ ;  /* 0x0000001f09057819 */ /* 0x002fc800000006ff */
[----:B------:R-:W1:Y:S02]  /*2b20*/  SYNCS.PHASECHK.TRANS64.TRYWAIT P1, [R0+URZ+0xa0], R5 ;  /* 0x0000a005000075a7 */ /* 0x000e6400080211ff */
[----:B-1----:R-:W-:Y:S05]  /*2b30*/  @!P1 BRA `(.L_x_51) ;  /* 0x0000008c00509947 */ /* 0x002fea0003800000 */
.L_x_163:
[----:B------:R-:W-:Y:S01]  /*2b40*/  LEA R4, R11, UR37, 0x4 ;  /* 0x000000250b047c11 */ /* 0x000fe2000f8e20ff */
[----:B-1----:R-:W-:Y:S01]  /*2b50*/  VIADD R0, R0, 0xb0 ;  /* 0x000000b000007836 */ /* 0x002fe20000000000 */
[----:B------:R-:W-:Y:S01]  /*2b60*/  SEL R3, R3, RZ, P0 ;  /* 0x000000ff03037207 */ /* 0x000fe20000000000 */
[----:B------:R-:W-:-:S03]  /*2b70*/  VIADD R11, R11, 0x1 ;  /* 0x000000010b0b7836 */ /* 0x000fc60000000000 */
[----:B------:R-:W1:Y:S01]  /*2b80*/  LDS.128 R4, [R4+0x110] ;  /* 0x0001100004047984 */ /* 0x000e620000000c00 */
[----:B------:R-:W-:Y:S02]  /*2b90*/  PRMT R0, RZ, 0x654, R0 ;  /* 0x00000654ff007816 */ /* 0x000fe40000000000 */
[C---:B------:R-:W-:Y:S01]  /*2ba0*/  ISETP.NE.AND P1, PT, R11.reuse, 0x2, PT ;  /* 0x000000020b00780c */ /* 0x040fe20003f25270 */
[----:B------:R-:W-:Y:S01]  /*2bb0*/  @!PT LDS RZ, [RZ] ;  /* 0x00000000fffff984 */ /* 0x000fe20000000800 */
[----:B------:R-:W-:Y:S01]  /*2bc0*/  @!PT LDS RZ, [RZ] ;  /* 0x00000000fffff984 */ /* 0x000fe20000000800 */
[----:B------:R-:W-:Y:S01]  /*2bd0*/  @!PT LDS RZ, [RZ] ;  /* 0x00000000fffff984 */ /* 0x000fe20000000800 */
[----:B------:R-:W-:Y:S01]  /*2be0*/  @!PT LDS RZ, [RZ] ;  /* 0x00000000fffff984 */ /* 0x000fe20000000800 */
[----:B------:R2:W-:Y:S06]  /*2bf0*/  MEMBAR.ALL.CTA ;  /* 0x0000000000007992 */ /* 0x0005ec0000008000 */
[----:B--2---:R-:W2:Y:S01]  /*2c00*/  FENCE.VIEW.ASYNC.S ;  /* 0x00000000000073c6 */ /* 0x004ea20000000000 */
[----:B------:R-:W-:Y:S01]  /*2c10*/  SEL R11, R11, RZ, P1 ;  /* 0x000000ff0b0b7207 */ /* 0x000fe20000800000 */
[----:B--2---:R2:W-:Y:S01]  /*2c20*/  SYNCS.ARRIVE.TRANS64.RED.A1T0 RZ, [R0+URZ], RZ ;  /* 0x000000ff00ff79a7 */ /* 0x0045e200081004ff */
[----:B-1----:R-:W-:-:S02]  /*2c30*/  LOP3.LUT P3, RZ, R6, 0x1, RZ, 0xc0, !PT ;  /* 0x0000000106ff7812 */ /* 0x002fc4000786c0ff */
[----:B------:R-:W-:-:S04]  /*2c40*/  SEL R5, RZ, 0x1, P0 ;  /* 0x00000001ff057807 */ /* 0x000fc80000000000 */
[----:B------:R-:W-:Y:S02]  /*2c50*/  LOP3.LUT R8, R8, R5, RZ, 0x3c, !PT ;  /* 0x0000000508087212 */ /* 0x000fe400078e3cff */
[----:B--2---:R-:W-:-:S04]  /*2c60*/  SEL R0, RZ, 0x1, P1 ;  /* 0x00000001ff007807 */ /* 0x004fc80000800000 */
[----:B------:R-:W-:Y:S01]  /*2c70*/  LOP3.LUT R9, R9, R0, RZ, 0x3c, !PT ;  /* 0x0000000009097212 */ /* 0x000fe200078e3cff */
[----:B------:R-:W-:Y:S06]  /*2c80*/  @P3 BRA `(.L_x_52) ;  /* 0xfffffffc002c3947 */ /* 0x000fec000383ffff */
[----:B------:R-:W-:Y:S01]  /*2c90*/  ULEA UR5, UR6, UR37, 0x3 ;  /* 0x0000002506057291 */ /* 0x000fe2000f8e18ff */
[----:B------:R-:W-:-:S08]  /*2ca0*/  SHF.L.U32 R3, R12, 0x1f, RZ ;  /* 0x0000001f0c037819 */ /* 0x000fd000000006ff */
[----:B------:R-:W1:Y:S02]  /*2cb0*/  SYNCS.PHASECHK.TRANS64 P0, [UR5+0xb0], R3 ;  /* 0x0000b003ff0075a7 */ /* 0x000e640008001005 */
[----:B-1----:R-:W-:Y:S05]  /*2cc0*/  @P0 BRA `(.L_x_53) ;  /* 0x0000000000080947 */ /* 0x002fea0003800000 */
[----:B------:R-:W1:Y:S02]  /*2cd0*/  SYNCS.PHASECHK.TRANS64.TRYWAIT P0, [UR5+0xb0], R3 ;  /* 0x0000b003ff0075a7 */ /* 0x000e640008001105 */
[----:B-1----:R-:W-:Y:S05]  /*2ce0*/  @!P0 BRA `(.L_x_54) ;  /* 0x0000008800f88947 */ /* 0x002fea0003800000 */
.L_x_53:
[----:B------:R-:W-:-:S04]  /*2cf0*/  UIADD3 UR4, UPT, UPT, UR6, 0x1, URZ ;  /* 0x0000000106047890 */ /* 0x000fc8000fffe0ff */
[----:B------:R-:W-:-:S04]  /*2d00*/  UISETP.NE.AND UP0, UPT, UR4, 0x2, UPT ;  /* 0x000000020400788c */ /* 0x000fc8000bf05270 */
[----:B------:R-:W-:Y:S02]  /*2d10*/  USEL UR7, URZ, 0x1, UP0 ;  /* 0x00000001ff077887 */ /* 0x000fe40008000000 */
[----:B------:R-:W-:-:S04]  /*2d20*/  USEL UR4, UR4, URZ, UP0 ;  /* 0x000000ff04047287 */ /* 0x000fc80008000000 */
[----:B------:R-:W-:Y:S01]  /*2d30*/  ULEA UR4, UR4, UR37, 0x3 ;  /* 0x0000002504047291 */ /* 0x000fe2000f8e18ff */
[----:B-1----:R-:W-:-:S04]  /*2d40*/  LOP3.LUT R3, R12, UR7, RZ, 0x3c, !PT ;  /* 0x000000070c037c12 */ /* 0x002fc8000f8e3cff */
[----:B------:R-:W-:-:S04]  /*2d50*/  SHF.L.U32 R0, R3, 0x1f, RZ ;  /* 0x0000001f03007819 */ /* 0x000fc800000006ff */
[----:B------:R-:W1:Y:S02]  /*2d60*/  SYNCS.PHASECHK.TRANS64 P0, [UR4+0xb0], R0 ;  /* 0x0000b000ff0075a7 */ /* 0x000e640008001004 */
[----:B-1----:R-:W-:Y:S05]  /*2d70*/  @P0 EXIT ;  /* 0x000000000000094d */ /* 0x002fea0003800000 */
[----:B------:R-:W-:Y:S02]  /*2d80*/  SHF.L.U32 R3, R3, 0x1f, RZ ;  /* 0x0000001f03037819 */ /* 0x000fe400000006ff */
[----:B------:R-:W-:-:S07]  /*2d90*/  MOV R0, UR4 ;  /* 0x0000000400007c02 */ /* 0x000fce0008000f00 */
.L_x_55:
[----:B-1----:R1:W2:Y:S02]  /*2da0*/  SYNCS.PHASECHK.TRANS64.TRYWAIT P0, [R0+URZ+0xb0], R3 ;  /* 0x0000b003000075a7 */ /* 0x0022a400080011ff */
[----:B--2---:R-:W-:Y:S05]  /*2db0*/  @!P0 NANOSLEEP.SYNCS 0x989680 ;  /* 0x009896800000895d */ /* 0x004fea0003900000 */
[----:B------:R-:W2:Y:S02]  /*2dc0*/  @!P0 SYNCS.PHASECHK.TRANS64 P0, [R0+URZ+0xb0], R3 ;  /* 0x0000b003000085a7 */ /* 0x000ea400080010ff */
[----:B--2---:R-:W-:Y:S05]  /*2dd0*/  @P0 EXIT ;  /* 0x000000000000094d */ /* 0x004fea0003800000 */
[----:B------:R-:W-:Y:S05]  /*2de0*/  BRA `(.L_x_55) ;  /* 0xfffffffc00ec7947 */ /* 0x000fea000383ffff */
.L_x_48:
[----:B------:R-:W-:Y:S05]  /*2df0*/  BRA.U UP4, `(.L_x_56) ;  /* 0x0000001104907547 */ /* 0x000fea000b800000 */
[----:B------:R-:W-:Y:S01]  /*2e00*/  UMOV UR6, 0x40 ;  /* 0x0000004000067882 */ /* 0x000fe20000000000 */
[----:B------:R-:W-:Y:S01]  /*2e10*/  NOP ;  /* 0x0000000000007918 */ /* 0x000fe20000000000 */
[----:B------:R-:W-:Y:S01]  /*2e20*/  ULEA UR6, UR37, UR6, 0x18 ;  /* 0x0000000625067291 */ /* 0x000fe2000f8ec0ff */
[----:B------:R-:W-:Y:S02]  /*2e30*/  UMOV UR7, 0x400 ;  /* 0x0000040000077882 */ /* 0x000fe40000000000 */
[----:B------:R-:W-:-:S06]  /*2e40*/  ULEA UR37, UR37, UR7, 0x18 ;  /* 0x0000000725257291 */ /* 0x000fcc000f8ec0ff */
[----:B------:R-:W1:Y:S02]  /*2e50*/  LDS.U8 R2, [UR6+0x1c] ;  /* 0x00001c06ff027984 */ /* 0x000e640008000000 */
[----:B-1----:R-:W-:-:S13]  /*2e60*/  ISETP.NE.AND P0, PT, R2, RZ, PT ;  /* 0x000000ff0200720c */ /* 0x002fda0003f05270 */
[----:B------:R-:W-:Y:S05]  /*2e70*/  @P0 BRA `(.L_x_57) ;  /* 0x0000000400080947 */ /* 0x000fea0003800000 */
[----:B------:R-:W-:Y:S02]  /*2e80*/  UISETP.NE.U32.AND UP0, UPT, UR5, 0x1, UPT ;  /* 0x000000010500788c */ /* 0x000fe4000bf05070 */
[----:B------:R-:W-:-:S07]  /*2e90*/  UIADD3 UR8, UPT, UPT, UR6, 0x8, URZ ;  /* 0x0000000806087890 */ /* 0x000fce000fffe0ff */
[----:B------:R-:W-:Y:S05]  /*2ea0*/  BRA.U !UP0, `(.L_x_58) ;  /* 0x00000001089c7547 */ /* 0x000fea000b800000 */
[----:B------:R-:W-:Y:S01]  /*2eb0*/  ELECT P0, URZ, PT ;  /* 0x0000000000ff782f */ /* 0x000fe20003800000 */
[----:B------:R-:W-:-:S12]  /*2ec0*/  BSSY B0, `(.L_x_58) ;  /* 0x0000025000007945 */ /* 0x000fd80003800000 */
[----:B------:R-:W-:Y:S05]  /*2ed0*/  @!P0 BRA `(.L_x_59) ;  /* 0x00000000008c8947 */ /* 0x000fea0003800000 */
[----:B------:R-:W-:-:S05]  /*2ee0*/  UMOV UR7, 0x10 ;  /* 0x0000001000077882 */ /* 0x000fca0000000000 */
[----:B------:R-:W-:Y:S04]  /*2ef0*/  DEPBAR.LE SB1, 0x36 ;  /* 0x00009d800000791a */ /* 0x000fe80000000000 */
[----:B------:R-:W1:Y:S02]  /*2f00*/  UTCATOMSWS.2CTA.FIND_AND_SET.ALIGN UP1, UR7, UR7 ;  /* 0x00000007000775e3 */ /* 0x000e640008220800 */
[----:B-1----:R-:W-:Y:S01]  /*2f10*/  MOV R11, UR7 ;  /* 0x00000007000b7c02 */ /* 0x002fe20008000f00 */
[----:B------:R-:W-:Y:S06]  /*2f20*/  BRA.U UP1, `(.L_x_60) ;  /* 0x0000000101187547 */ /* 0x000fec000b800000 */
.L_x_61:
[----:B------:R-:W-:Y:S05]  /*2f30*/  NANOSLEEP 0x64 ;  /* 0x000000640000795d */ /* 0x000fea0003800000 */
[----:B------:R-:W-:-:S05]  /*2f40*/  UMOV UR7, 0x10 ;  /* 0x0000001000077882 */ /* 0x000fca0000000000 */
[----:B------:R-:W-:Y:S04]  /*2f50*/  DEPBAR.LE SB1, 0x36 ;  /* 0x00009d800000791a */ /* 0x000fe80000000000 */
[----:B------:R-:W1:Y:S02]  /*2f60*/  UTCATOMSWS.2CTA.FIND_AND_SET.ALIGN UP1, UR7, UR7 ;  /* 0x00000007000775e3 */ /* 0x000e640008220800 */
[----:B-1----:R-:W-:Y:S01]  /*2f70*/  MOV R11, UR7 ;  /* 0x00000007000b7c02 */ /* 0x002fe20008000f00 */
[----:B------:R-:W-:Y:S05]  /*2f80*/  BRA.U !UP1, `(.L_x_61) ;  /* 0xfffffffd09e87547 */ /* 0x000fea000b83ffff */
.L_x_60:
[----:B------:R-:W1:Y:S01]  /*2f90*/  LDS R5, [UR6+0x10] ;  /* 0x00001006ff057984 */ /* 0x000e620008000800 */
[----:B------:R-:W-:Y:S01]  /*2fa0*/  IMAD.U32 R3, RZ, RZ, UR37 ;  /* 0x00000025ff037e24 */ /* 0x000fe2000f8e00ff */
[----:B------:R-:W-:-:S03]  /*2fb0*/  MOV R2, UR4 ;  /* 0x0000000400027c02 */ /* 0x000fc60008000f00 */
[----:B------:R-:W-:Y:S01]  /*2fc0*/  VIADD R3, R3, 0x130 ;  /* 0x0000013003037836 */ /* 0x000fe20000000000 */
[----:B-1----:R-:W-:-:S04]  /*2fd0*/  SHF.L.U32 R5, R5, 0x1f, RZ ;  /* 0x0000001f05057819 */ /* 0x002fc800000006ff */
[----:B------:R-:W1:Y:S02]  /*2fe0*/  SYNCS.PHASECHK.TRANS64.TRYWAIT P0, [UR6+0x8], R5 ;  /* 0x00000805ff0075a7 */ /* 0x000e640008001106 */
[----:B-1----:R-:W-:Y:S05]  /*2ff0*/  @P0 BRA `(.L_x_62) ;  /* 0x0000000000080947 */ /* 0x002fea0003800000 */
[----:B------:R-:W1:Y:S02]  /*3000*/  SYNCS.PHASECHK.TRANS64.TRYWAIT P0, [UR6+0x8], R5 ;  /* 0x00000805ff0075a7 */ /* 0x000e640008001106 */
[----:B-1----:R-:W-:Y:S05]  /*3010*/  @!P0 BRA `(.L_x_63) ;  /* 0x0000008800448947 */ /* 0x002fea0003800000 */
.L_x_62:
[----:B-1----:R-:W-:Y:S01]  /*3020*/  HFMA2 R4, -RZ, RZ, 0, 5.9604644775390625e-08 ;  /* 0x00000001ff047431 */ /* 0x002fe200000001ff */
[----:B------:R-:W-:Y:S01]  /*3030*/  UPRMT UR7, UR4, 0x654, UR8 ;  /* 0x0000065404077896 */ /* 0x000fe20008000008 */
[----:B------:R-:W-:Y:S01]  /*3040*/  IMAD.MOV.U32 R6, RZ, RZ, 0xffff ;  /* 0x0000ffffff067424 */ /* 0x000fe200078e00ff */
[----:B------:R-:W-:Y:S01]  /*3050*/  PRMT R2, R2, 0x654, R3 ;  /* 0x0000065402027816 */ /* 0x000fe20000000003 */
[----:B------:R-:W-:Y:S02]  /*3060*/  IMAD.MOV.U32 R5, RZ, RZ, 0x4 ;  /* 0x00000004ff057424 */ /* 0x000fe400078e00ff */
[----:B------:R-:W-:Y:S01]  /*3070*/  IMAD.SHL.U32 R9, R11, 0x20, RZ ;  /* 0x000000200b097824 */ /* 0x000fe200078e00ff */
[----:B------:R-:W-:Y:S02]  /*3080*/  MOV R3, UR7 ;  /* 0x0000000700037c02 */ /* 0x000fe40008000f00 */
[-C--:B------:R-:W-:Y:S01]  /*3090*/  SHF.L.U32 R7, R6, R11.reuse, RZ ;  /* 0x0000000b06077219 */ /* 0x080fe200000006ff */
[----:B------:R1:W-:Y:S01]  /*30a0*/  SYNCS.ARRIVE.TRANS64.RED RZ, [UR7], R5 ;  /* 0x00000005ffff79a7 */ /* 0x0003e20008000407 */
[----:B------:R-:W-:Y:S01]  /*30b0*/  SHF.L.U32 R6, R4, R11, RZ ;  /* 0x0000000b04067219 */ /* 0x000fe200000006ff */
[----:B------:R1:W-:Y:S04]  /*30c0*/  STS [UR37+0x130], R9 ;  /* 0x00013009ff007988 */ /* 0x0003e80008000825 */
[----:B------:R1:W-:Y:S04]  /*30d0*/  STAS [R2.64], R11 ;  /* 0x0000000b02007dbd */ /* 0x0003e8000c0008ff */
[----:B------:R1:W-:Y:S04]  /*30e0*/  ATOMS.OR RZ, [UR6+0x14], R7 ;  /* 0x00001407ffff798c */ /* 0x0003e8000b000006 */
[----:B------:R1:W-:Y:S04]  /*30f0*/  ATOMS.OR RZ, [UR6+0x18], R6 ;  /* 0x00001806ffff798c */ /* 0x0003e8000b000006 */
[----:B------:R1:W-:Y:S02]  /*3100*/  ATOMS.XOR RZ, [UR6+0x10], R4 ;  /* 0x00001004ffff798c */ /* 0x0003e4000b800006 */
.L_x_59:
[----:B------:R-:W-:Y:S05]  /*3110*/  BSYNC B0 ;  /* 0x0000000000007941 */ /* 0x000fea0003800000 */
.L_x_58:
[----:B------:R-:W-:Y:S05]  /*3120*/  BRA.U UP0, `(.L_x_64) ;  /* 0x00000001006c7547 */ /* 0x000fea000b800000 */
[----:B------:R-:W-:-:S03]  /*3130*/  UMOV UR7, 0xffffffff ;  /* 0xffffffff00077882 */ /* 0x000fc60000000000 */
[----:B------:R-:W-:Y:S05]  /*3140*/  BRA.DIV UR7, `(.L_x_65) ;  /* 0x0000008a07107947 */ /* 0x000fea000b800000 */
[----:B------:R-:W-:-:S13]  /*3150*/  ELECT P6, URZ, PT ;  /* 0x0000000000ff782f */ /* 0x000fda00038c0000 */
.L_x_167:
[----:B------:R-:W-:Y:S05]  /*3160*/  @!P6 BRA `(.L_x_64) ;  /* 0x00000000005ce947 */ /* 0x000fea0003800000 */
[----:B-1----:R-:W1:Y:S02]  /*3170*/  LDS R3, [UR6+0x10] ;  /* 0x00001006ff037984 */ /* 0x002e640008000800 */
[----:B-1----:R-:W-:-:S04]  /*3180*/  SHF.L.U32 R3, R3, 0x1f, RZ ;  /* 0x0000001f03037819 */ /* 0x002fc800000006ff */
[----:B------:R-:W1:Y:S02]  /*3190*/  SYNCS.PHASECHK.TRANS64.TRYWAIT P0, [UR6+0x8], R3 ;  /* 0x00000803ff0075a7 */ /* 0x000e640008001106 */
[----:B-1----:R-:W-:Y:S05]  /*31a0*/  @P0 BRA `(.L_x_66) ;  /* 0x0000000000080947 */ /* 0x002fea0003800000 */
[----:B------:R-:W1:Y:S02]  /*31b0*/  SYNCS.PHASECHK.TRANS64.TRYWAIT P0, [UR6+0x8], R3 ;  /* 0x00000803ff0075a7 */ /* 0x000e640008001106 */
[----:B-1----:R-:W-:Y:S05]  /*31c0*/  @!P0 BRA `(.L_x_67) ;  /* 0x0000008800108947 */ /* 0x002fea0003800000 */
.L_x_66:
[----:B------:R-:W2:Y:S01]  /*31d0*/  LDS R5, [UR37+0x130] ;  /* 0x00013025ff057984 */ /* 0x000ea20008000800 */
[----:B-1----:R-:W-:Y:S02]  /*31e0*/  HFMA2 R2, -RZ, RZ, 0, 5.9604644775390625e-08 ;  /* 0x00000001ff027431 */ /* 0x002fe400000001ff */
[----:B------:R-:W-:Y:S01]  /*31f0*/  IMAD.MOV.U32 R3, RZ, RZ, 0xffff ;  /* 0x0000ffffff037424 */ /* 0x000fe200078e00ff */
[----:B------:R-:W-:Y:S01]  /*3200*/  UPRMT UR7, UR4, 0x654, UR8 ;  /* 0x0000065404077896 */ /* 0x000fe20008000008 */
[----:B--2---:R-:W-:-:S03]  /*3210*/  IMAD.SHL.U32 R4, R5, 0x20, RZ ;  /* 0x0000002005047824 */ /* 0x004fc600078e00ff */
[-C--:B------:R-:W-:Y:S02]  /*3220*/  SHF.L.U32 R3, R3, R5.reuse, RZ ;  /* 0x0000000503037219 */ /* 0x080fe400000006ff */
[----:B------:R-:W-:Y:S01]  /*3230*/  SHF.L.U32 R5, R2, R5, RZ ;  /* 0x0000000502057219 */ /* 0x000fe200000006ff */
[----:B------:R2:W-:Y:S04]  /*3240*/  STS [UR37+0x130], R4 ;  /* 0x00013004ff007988 */ /* 0x0005e80008000825 */
[----:B------:R2:W-:Y:S04]  /*3250*/  ATOMS.OR RZ, [UR6+0x14], R3 ;  /* 0x00001403ffff798c */ /* 0x0005e8000b000006 */
[----:B------:R2:W-:Y:S01]  /*3260*/  ATOMS.OR RZ, [UR6+0x18], R5 ;  /* 0x00001805ffff798c */ /* 0x0005e2000b000006 */
[----:B------:R-:W-:Y:S03]  /*3270*/  SYNCS.ARRIVE.TRANS64.RED.A1T0 RZ, [UR7], RZ ;  /* 0x000000ffffff79a7 */ /* 0x000fe60008100407 */
[----:B------:R2:W-:Y:S01]  /*3280*/  ATOMS.XOR RZ, [UR6+0x10], R2 ;  /* 0x00001002ffff798c */ /* 0x0005e2000b800006 */
[----:B------:R-:W-:Y:S05]  /*3290*/  BRA `(.L_x_64) ;  /* 0x0000000000107947 */ /* 0x000fea0003800000 */
.L_x_57:
[----:B------:R-:W-:-:S05]  /*32a0*/  MOV R2, 0xffffffff ;  /* 0xffffffff00027802 */ /* 0x000fca0000000f00 */
[----:B------:R1:W-:Y:S02]  /*32b0*/  STS [UR37+0x130], R2 ;  /* 0x00013002ff007988 */ /* 0x0003e40008000825 */
[----:B-1----:R-:W-:Y:S02]  /*32c0*/  MOV R2, 0x32e0 ;  /* 0x000032e000027802 */ /* 0x002fe40000000f00 */
[----:B-----5:R-:W-:Y:S05]  /*32d0*/  CALL.REL.NOINC `($__internal_1_$__cuda_sm10x_tcgen05_guardrail_trap_phase_invalid_during_alloc) ;  /* 0x0000008c00b47944 */ /* 0x020fea0003c00000 */
.L_x_64:
[----:B------:R-:W-:Y:S05]  /*32e0*/  WARPSYNC.ALL ;  /* 0x0000000000007948 */ /* 0x000fea0003800000 */
[----:B------:R-:W3:Y:S01]  /*32f0*/  S2UR UR7, SR_CgaCtaId ;  /* 0x00000000000779c3 */ /* 0x000ee20000008800 */
[----:B------:R-:W-:Y:S01]  /*3300*/  UMOV UR6, 0x400 ;  /* 0x0000040000067882 */ /* 0x000fe20000000000 */
[----:B------:R-:W-:-:S06]  /*3310*/  NOP ;  /* 0x0000000000007918 */ /* 0x000fcc0000000000 */
[----:B------:R-:W-:Y:S06]  /*3320*/  BAR.ARV 0x6, 0xa0 ;  /* 0x0182800000007b1d */ /* 0x000fec0000002000 */
[----:B------:R-:W4:Y:S01]  /*3330*/  LDCU UR8, c[0x0][0x38c] ;  /* 0x00007180ff0877ac */ /* 0x000f220008000800 */
[----:B------:R-:W-:Y:S01]  /*3340*/  LOP3.LUT R0, R0, 0xffff, RZ, 0xc0, !PT ;  /* 0x0000ffff00007812 */ /* 0x000fe200078ec0ff */
[----:B-1----:R-:W-:Y:S01]  /*3350*/  IMAD.MOV.U32 R9, RZ, RZ, 0x1 ;  /* 0x00000001ff097424 */ /* 0x002fe200078e00ff */
[----:B------:R-:W-:Y:S01]  /*3360*/  LOP3.LUT R8, R8, 0xffff, RZ, 0xc0, !PT ;  /* 0x0000ffff08087812 */ /* 0x000fe200078ec0ff */
[----:B------:R-:W-:Y:S01]  /*3370*/  UMOV UR19, URZ ;  /* 0x000000ff00137c82 */ /* 0x000fe20008000000 */
[----:B------:R-:W-:Y:S01]  /*3380*/  R2UR UR11, R0 ;  /* 0x00000000000b72ca */ /* 0x000fe200000e0000 */
[----:B------:R-:W-:Y:S01]  /*3390*/  UMOV UR18, URZ ;  /* 0x000000ff00127c82 */ /* 0x000fe20008000000 */
[----:B------:R-:W-:Y:S01]  /*33a0*/  R2UR UR12, R8 ;  /* 0x00000000080c72ca */ /* 0x000fe200000e0000 */
[----:B------:R-:W-:Y:S01]  /*33b0*/  IMAD.MOV.U32 R8, RZ, RZ, RZ ;  /* 0x000000ffff087224 */ /* 0x000fe200078e00ff */
[----:B------:R-:W-:Y:S01]  /*33c0*/  UMOV UR17, URZ ;  /* 0x000000ff00117c82 */ /* 0x000fe20008000000 */
[----:B---3--:R-:W-:-:S02]  /*33d0*/  ULEA UR7, UR7, UR6, 0x18 ;  /* 0x0000000607077291 */ /* 0x008fc4000f8ec0ff */
[----:B------:R-:W-:Y:S02]  /*33e0*/  UISETP.NE.AND UP2, UPT, UR5, URZ, UPT ;  /* 0x000000ff0500728c */ /* 0x000fe4000bf45270 */
[----:B------:R-:W-:Y:S02]  /*33f0*/  UIADD3 UR13, UPT, UPT, UR7, 0x10800, URZ ;  /* 0x00010800070d7890 */ /* 0x000fe4000fffe0ff */
[----:B------:R-:W-:Y:S02]  /*3400*/  UIADD3 UR14, UPT, UPT, UR7, 0x24800, URZ ;  /* 0x00024800070e7890 */ /* 0x000fe4000fffe0ff */
[----:B----4-:R-:W-:Y:S01]  /*3410*/  UIADD3 UR8, UPT, UPT, UR8, 0x3f, URZ ;  /* 0x0000003f08087890 */ /* 0x010fe2000fffe0ff */
[----:B--2---:R-:W1:Y:S01]  /*3420*/  LDS R2, [UR7+0x130] ;  /* 0x00013007ff027984 */ /* 0x004e620008000800 */
[----:B------:R-:W-:Y:S02]  /*3430*/  USHF.R.U32.HI UR13, URZ, 0x4, UR13 ;  /* 0x00000004ff0d7899 */ /* 0x000fe4000801160d */
[----:B------:R-:W-:-:S02]  /*3440*/  USHF.R.S32.HI UR6, URZ, 0x1f, UR8 ;  /* 0x0000001fff067899 */ /* 0x000fc40008011408 */
[----:B------:R-:W-:Y:S02]  /*3450*/  USHF.R.U32.HI UR14, URZ, 0x4, UR14 ;  /* 0x00000004ff0e7899 */ /* 0x000fe4000801160e */
[----:B------:R-:W-:Y:S02]  /*3460*/  ULEA.HI UR6, UR6, UR8, URZ, 0x6 ;  /* 0x0000000806067291 */ /* 0x000fe4000f8f30ff */
[----:B------:R-:W-:Y:S02]  /*3470*/  ULOP3.LUT UR13, UR13, 0x3fff, URZ, 0xc0, !UPT ;  /* 0x00003fff0d0d7892 */ /* 0x000fe4000f8ec0ff */
[----:B------:R-:W-:Y:S02]  /*3480*/  USHF.R.S32.HI UR6, URZ, 0x6, UR6 ;  /* 0x00000006ff067899 */ /* 0x000fe40008011406 */
[----:B------:R-:W-:Y:S02]  /*3490*/  ULOP3.LUT UR14, UR14, 0x3fff, URZ, 0xc0, !UPT ;  /* 0x00003fff0e0e7892 */ /* 0x000fe4000f8ec0ff */
[----:B------:R-:W-:Y:S01]  /*34a0*/  UISETP.LT.AND UP0, UPT, UR6, 0x1, UPT ;  /* 0x000000010600788c */ /* 0x000fe2000bf01270 */
[----:B------:R-:W-:Y:S01]  /*34b0*/  UMOV UR28, 0x0 ;  /* 0x00000000001c7882 */ /* 0x000fe20000000000 */
[----:B------:R-:W-:Y:S01]  /*34c0*/  UMOV UR29, 0x10400010 ;  /* 0x10400010001d7882 */ /* 0x000fe20000000000 */
[----:B------:R-:W-:-:S02]  /*34d0*/  ULOP3.LUT UR13, UR13, 0x10000, URZ, 0xfc, !UPT ;  /* 0x000100000d0d7892 */ /* 0x000fc4000f8efcff */
[----:B------:R-:W-:Y:S02]  /*34e0*/  ULOP3.LUT UR14, UR14, 0x10000, URZ, 0xfc, !UPT ;  /* 0x000100000e0e7892 */ /* 0x000fe4000f8efcff */
[----:B------:R-:W-:Y:S01]  /*34f0*/  USEL UR20, UR6, 0x1, !UP0 ;  /* 0x0000000106147887 */ /* 0x000fe2000c000000 */
[----:B------:R-:W-:Y:S01]  /*3500*/  UMOV UR26, 0x0 ;  /* 0x00000000001a7882 */ /* 0x000fe20000000000 */
[----:B------:R-:W-:Y:S01]  /*3510*/  UMOV UR27, 0x10400010 ;  /* 0x10400010001b7882 */ /* 0x000fe20000000000 */
[----:B------:R-:W-:Y:S01]  /*3520*/  UMOV UR24, 0x0 ;  /* 0x0000000000187882 */ /* 0x000fe20000000000 */
[----:B------:R-:W-:Y:S01]  /*3530*/  UMOV UR25, 0x10400010 ;  /* 0x1040001000197882 */ /* 0x000fe20000000000 */
[----:B------:R-:W-:Y:S01]  /*3540*/  UMOV UR22, 0x0 ;  /* 0x0000000000167882 */ /* 0x000fe20000000000 */
[----:B------:R-:W-:Y:S01]  /*3550*/  UMOV UR23, 0x10400010 ;  /* 0x1040001000177882 */ /* 0x000fe20000000000 */
[----:B-1----:R-:W-:Y:S02]  /*3560*/  R2UR UR21, R2 ;  /* 0x00000000021572ca */ /* 0x002fe400000e0000 */
[----:B------:R-:W-:-:S13]  /*3570*/  CS2R R2, SRZ ;  /* 0x0000000000027805 */ /* 0x000fda000001ff00 */
.L_x_75:
[C---:B------:R-:W-:Y:S02]  /*3580*/  LEA R0, R8.reuse, UR7, 0x3 ;  /* 0x0000000708007c11 */ /* 0x040fe4000f8e18ff */
[----:B------:R-:W-:Y:S02]  /*3590*/  SHF.L.U32 R5, R3, 0x1f, RZ ;  /* 0x0000001f03057819 */ /* 0x000fe400000006ff */
[----:B------:R-:W-:Y:S02]  /*35a0*/  LEA R4, R8, UR7, 0x4 ;  /* 0x0000000708047c11 */ /* 0x000fe4000f8e20ff */
[----:B------:R-:W1:Y:S02]  /*35b0*/  SYNCS.PHASECHK.TRANS64.TRYWAIT P0, [R0+URZ+0xa0], R5 ;  /* 0x0000a005000075a7 */ /* 0x000e6400080011ff */
[----:B-1-34-:R-:W-:Y:S05]  /*35c0*/  @!P0 BRA `(.L_x_68) ;  /* 0x0000008400288947 */ /* 0x01afea0003800000 */
.L_x_168:
[----:B-1----:R-:W1:Y:S01]  /*35d0*/  LDS.128 R4, [R4+0x110] ;  /* 0x0001100004047984 */ /* 0x002e620000000c00 */
[----:B------:R-:W-:Y:S02]  /*35e0*/  VIADD R0, R0, 0xb0 ;  /* 0x000000b000007836 */ /* 0x000fe40000000000 */
[----:B------:R-:W-:Y:S01]  /*35f0*/  VIADD R8, R8, 0x1 ;  /* 0x0000000108087836 */ /* 0x000fe20000000000 */
[----:B------:R-:W-:Y:S01]  /*3600*/  @!PT LDS RZ, [RZ] ;  /* 0x00000000fffff984 */ /* 0x000fe20000000800 */
[----:B------:R-:W-:Y:S01]  /*3610*/  @!PT LDS RZ, [RZ] ;  /* 0x00000000fffff984 */ /* 0x000fe20000000800 */
[----:B------:R-:W-:Y:S01]  /*3620*/  @!PT LDS RZ, [RZ] ;  /* 0x00000000fffff984 */ /* 0x000fe20000000800 */
[----:B------:R-:W-:Y:S01]  /*3630*/  @!PT LDS RZ, [RZ] ;  /* 0x00000000fffff984 */ /* 0x000fe20000000800 */
[----:B------:R2:W-:Y:S06]  /*3640*/  MEMBAR.ALL.CTA ;  /* 0x0000000000007992 */ /* 0x0005ec0000008000 */
[----:B--2---:R-:W2:Y:S01]  /*3650*/  FENCE.VIEW.ASYNC.S ;  /* 0x00000000000073c6 */ /* 0x004ea20000000000 */
[----:B------:R-:W-:-:S04]  /*3660*/  PRMT R0, RZ, 0x654, R0 ;  /* 0x00000654ff007816 */ /* 0x000fc80000000000 */
[----:B--2---:R2:W-:Y:S01]  /*3670*/  SYNCS.ARRIVE.TRANS64.RED.A1T0 RZ, [R0+URZ], RZ ;  /* 0x000000ff00ff79a7 */ /* 0x0045e200081004ff */
[----:B-1----:R-:W-:Y:S01]  /*3680*/  LOP3.LUT P1, RZ, R6, 0x1, RZ, 0xc0, !PT ;  /* 0x0000000106ff7812 */ /* 0x002fe2000782c0ff */
[----:B--2---:R-:W-:-:S12]  /*3690*/  BRA.U UP2, `(.L_x_69) ;  /* 0x0000000502087547 */ /* 0x004fd8000b800000 */
[----:B------:R-:W1:Y:S01]  /*36a0*/  LDCU UR8, c[0x0][0x38c] ;  /* 0x00007180ff0877ac */ /* 0x000e620008000800 */
[----:B------:R-:W-:Y:S02]  /*36b0*/  PLOP3.LUT P2, PT, PT, PT, PT, 0x80, 0x8 ;  /* 0x000000000008781c */ /* 0x000fe40003f4f070 */
[----:B------:R-:W-:Y:S01]  /*36c0*/  SHF.L.U32 R5, R9, 0x1f, RZ ;  /* 0x0000001f09057819 */ /* 0x000fe200000006ff */
[----:B------:R-:W-:Y:S02]  /*36d0*/  ULEA UR9, UR19, UR7, 0x3 ;  /* 0x0000000713097291 */ /* 0x000fe4000f8e18ff */
[----:B------:R-:W-:Y:S02]  /*36e0*/  ULEA UR10, UR19, UR21, 0x8 ;  /* 0x00000015130a7291 */ /* 0x000fe4000f8e40ff */
[----:B-1----:R-:W-:-:S06]  /*36f0*/  UISETP.GE.AND UP0, UPT, UR8, 0x1, UPT ;  /* 0x000000010800788c */ /* 0x002fcc000bf06270 */
[----:B------:R-:W-:-:S05]  /*3700*/  PLOP3.LUT P0, PT, PT, PT, UP0, 0x80, 0x8 ;  /* 0x000000000008781c */ /* 0x000fca0003f0f008 */
[----:B------:R-:W-:-:S08]  /*3710*/  @UP0 ULEA UR8, UR18, UR7, 0x3 ;  /* 0x0000000712080291 */ /* 0x000fd0000f8e18ff */
[----:B------:R-:W-:-:S04]  /*3720*/  @P0 SHF.L.U32 R0, R2, 0x1f, RZ ;  /* 0x0000001f02000819 */ /* 0x000fc800000006ff */
[----:B------:R1:W2:Y:S01]  /*3730*/  @P0 SYNCS.PHASECHK.TRANS64.TRYWAIT P2, [UR8], R0 ;  /* 0x00000000ff0005a7 */ /* 0x0002a20008041108 */
[----:B------:R-:W3:Y:S02]  /*3740*/  SYNCS.PHASECHK.TRANS64.TRYWAIT P0, [UR9+0xd0], R5 ;  /* 0x0000d005ff0075a7 */ /* 0x000ee40008001109 */
[----:B-123--:R-:W-:Y:S05]  /*3750*/  @!P0 BRA `(.L_x_70) ;  /* 0x0000008000d88947 */ /* 0x00efea0003800000 */
.L_x_170:
[----:B------:R-:W-:Y:S01]  /*3760*/  UMOV UR16, UR17 ;  /* 0x0000001100107c82 */ /* 0x000fe20008000000 */
[----:B------:R-:W-:Y:S05]  /*3770*/  BRA.U !UP0, `(.L_x_71) ;  /* 0x0000000108c07547 */ /* 0x000fea000b800000 */
[----:B------:R-:W-:Y:S02]  /*3780*/  UIADD3 UR16, UPT, UPT, UR20, UR17, URZ ;  /* 0x0000001114107290 */ /* 0x000fe4000fffe0ff */
[----:B------:R-:W-:Y:S01]  /*3790*/  UPLOP3.LUT UP3, UPT, UPT, UPT, UPT, 0x40, 0x4 ;  /* 0x000000000004789c */ /* 0x000fe20003f6e870 */
[----:B------:R-:W-:Y:S01]  /*37a0*/  UMOV UR15, UR6 ;  /* 0x00000006000f7c82 */ /* 0x000fe20008000000 */
[----:B------:R-:W-:-:S09]  /*37b0*/  UMOV UR46, UR18 ;  /* 0x00000012002e7c82 */ /* 0x000fd20008000000 */
.L_x_74:
[----:B--2---:R-:W-:Y:S01]  /*37c0*/  ULEA UR8, UR46, UR7, 0x3 ;  /* 0x000000072e087291 */ /* 0x004fe2000f8e18ff */
[----:B---3--:R-:W-:Y:S11]  /*37d0*/  @P2 BRA `(.L_x_72) ;  /* 0x00000000000c2947 */ /* 0x008ff60003800000 */
[----:B-1----:R-:W-:Y:S04]  /*37e0*/  SHF.L.U32 R5, R2, 0x1f, RZ ;  /* 0x0000001f02057819 */ /* 0x002fe800000006ff */
[----:B------:R-:W1:Y:S02]  /*37f0*/  SYNCS.PHASECHK.TRANS64.TRYWAIT P0, [UR8], R5 ;  /* 0x00000005ff0075a7 */ /* 0x000e640008001108 */
[----:B-1----:R-:W-:Y:S05]  /*3800*/  @!P0 BRA `(.L_x_73) ;  /* 0x0000008000c48947 */ /* 0x002fea0003800000 */
.L_x_72:
[----:B------:R-:W-:Y:S01]  /*3810*/  UISETP.NE.AND UP0, UPT, UR15, 0x1, UPT ;  /* 0x000000010f00788c */ /* 0x000fe2000bf05270 */
[----:B------:R-:W-:Y:S01]  /*3820*/  PLOP3.LUT P2, PT, PT, PT, PT, 0x80, 0x8 ;  /* 0x000000000008781c */ /* 0x000fe20003f4f070 */
[----:B------:R-:W-:Y:S02]  /*3830*/  UIADD3 UR18, UPT, UPT, UR46, 0x1, URZ ;  /* 0x000000012e127890 */ /* 0x000fe4000fffe0ff */
[----:B------:R-:W-:Y:S02]  /*3840*/  ULEA UR32, UR46, UR14, 0xa ;  /* 0x0000000e2e207291 */ /* 0x000fe4000f8e50ff */
[----:B------:R-:W-:Y:S01]  /*3850*/  UISETP.NE.AND UP1, UPT, UR18, 0x5, UPT ;  /* 0x000000051200788c */ /* 0x000fe2000bf25270 */
[----:B------:R-:W-:Y:S01]  /*3860*/  PLOP3.LUT P0, PT, PT, PT, UP0, 0x80, 0x8 ;  /* 0x000000000008781c */ /* 0x000fe20003f0f008 */
[----:B------:R-:W-:Y:S02]  /*3870*/  UIADD3 UR44, UPT, UPT, UR32, 0x2, URZ ;  /* 0x00000002202c7890 */ /* 0x000fe4000fffe0ff */
[----:B------:R-:W-:Y:S02]  /*3880*/  USEL UR31, URZ, 0x1, UP1 ;  /* 0x00000001ff1f7887 */ /* 0x000fe40008800000 */
[----:B------:R-:W-:Y:S02]  /*3890*/  USEL UR18, UR18, URZ, UP1 ;  /* 0x000000ff12127287 */ /* 0x000fe40008800000 */
[----:B------:R-:W-:Y:S02]  /*38a0*/  UIADD3 UR40, UPT, UPT, UR32, 0x4, URZ ;  /* 0x0000000420287890 */ /* 0x000fe4000fffe0ff */
[----:B------:R-:W-:Y:S01]  /*38b0*/  @UP0 ULEA UR30, UR18, UR7, 0x3 ;  /* 0x00000007121e0291 */ /* 0x000fe2000f8e18ff */
[----:B------:R-:W-:Y:S01]  /*38c0*/  LOP3.LUT R2, R2, UR31, RZ, 0x3c, !PT ;  /* 0x0000001f02027c12 */ /* 0x000fe2000f8e3cff */
[----:B------:R-:W-:Y:S02]  /*38d0*/  UIADD3 UR36, UPT, UPT, UR32, 0x6, URZ ;  /* 0x0000000620247890 */ /* 0x000fe4000fffe0ff */
[----:B------:R-:W-:Y:S01]  /*38e0*/  UIADD3 UR8, UPT, UPT, UR8, 0x28, URZ ;  /* 0x0000002808087890 */ /* 0x000fe2000fffe0ff */
[----:B-1----:R-:W-:Y:S01]  /*38f0*/  @P0 SHF.L.U32 R0, R2, 0x1f, RZ ;  /* 0x0000001f02000819 */ /* 0x002fe200000006ff */
[----:B------:R-:W-:Y:S02]  /*3900*/  UIADD3 UR17, UPT, UPT, UR17, 0x1, URZ ;  /* 0x0000000111117890 */ /* 0x000fe4000fffe0ff */
[----:B------:R-:W-:Y:S01]  /*3910*/  UIADD3 UR15, UPT, UPT, UR15, -0x1, URZ ;  /* 0xffffffff0f0f7890 */ /* 0x000fe2000fffe0ff */
[----:B------:R2:W3:Y:S01]  /*3920*/  @P0 SYNCS.PHASECHK.TRANS64.TRYWAIT P2, [UR30], R0 ;  /* 0x00000000ff0005a7 */ /* 0x0004e2000804111e */
[----:B------:R-:W-:Y:S02]  /*3930*/  ULEA UR30, UR46, UR13, 0xa ;  /* 0x0000000d2e1e7291 */ /* 0x000fe4000f8e50ff */
[----:B------:R-:W-:Y:S02]  /*3940*/  UISETP.NE.AND UP0, UPT, UR17, UR16, UPT ;  /* 0x000000101100728c */ /* 0x000fe4000bf05270 */
[----:B------:R-:W-:Y:S02]  /*3950*/  UIADD3 UR42, UPT, UPT, UR30, 0x2, URZ ;  /* 0x000000021e2a7890 */ /* 0x000fe4000fffe0ff */
[----:B------:R-:W-:Y:S02]  /*3960*/  UIADD3 UR38, UPT, UPT, UR30, 0x4, URZ ;  /* 0x000000041e267890 */ /* 0x000fe4000fffe0ff */
[----:B------:R-:W-:Y:S01]  /*3970*/  UIADD3 UR34, UPT, UPT, UR30, 0x6, URZ ;  /* 0x000000061e227890 */ /* 0x000fe2000fffe0ff */
[----:B------:R-:W-:Y:S01]  /*3980*/  UMOV UR33, 0x40004040 ;  /* 0x4000404000217882 */ /* 0x000fe20000000000 */
[----:B------:R-:W-:Y:S01]  /*3990*/  UMOV UR31, 0x40004040 ;  /* 0x40004040001f7882 */ /* 0x000fe20000000000 */
[----:B------:R-:W-:Y:S01]  /*39a0*/  UMOV UR45, 0x40004040 ;  /* 0x40004040002d7882 */ /* 0x000fe20000000000 */
[----:B------:R2:W-:Y:S01]  /*39b0*/  UTCHMMA.2CTA gdesc[UR30], gdesc[UR32], tmem[UR10], tmem[UR28], idesc[UR29], UP3 ;  /* 0x00ff1c201e0075ea */ /* 0x0005e20009a0000a */
[----:B------:R-:W-:Y:S01]  /*39c0*/  UPLOP3.LUT UP3, UPT, UPT, UPT, UPT, 0x80, 0x8 ;  /* 0x000000000008789c */ /* 0x000fe20003f6f070 */
[----:B------:R-:W-:Y:S01]  /*39d0*/  UMOV UR43, 0x40004040 ;  /* 0x40004040002b7882 */ /* 0x000fe20000000000 */
[----:B------:R-:W-:Y:S01]  /*39e0*/  UMOV UR41, 0x40004040 ;  /* 0x4000404000297882 */ /* 0x000fe20000000000 */
[----:B------:R2:W-:Y:S01]  /*39f0*/  UTCHMMA.2CTA gdesc[UR42], gdesc[UR44], tmem[UR10], tmem[UR26], idesc[UR27], UPT ;  /* 0x00ff1a2c2a0075ea */ /* 0x0005e2000ba0000a */
[----:B------:R-:W-:Y:S01]  /*3a00*/  UMOV UR39, 0x40004040 ;  /* 0x4000404000277882 */ /* 0x000fe20000000000 */
[----:B------:R-:W-:Y:S01]  /*3a10*/  UMOV UR37, 0x40004040 ;  /* 0x4000404000257882 */ /* 0x000fe20000000000 */
[----:B------:R-:W-:Y:S01]  /*3a20*/  UMOV UR35, 0x40004040 ;  /* 0x4000404000237882 */ /* 0x000fe20000000000 */
[----:B------:R2:W-:Y:S01]  /*3a30*/  UTCHMMA.2CTA gdesc[UR38], gdesc[UR40], tmem[UR10], tmem[UR24], idesc[UR25], UPT ;  /* 0x00ff1828260075ea */ /* 0x0005e2000ba0000a */
[----:B------:R2:W-:Y:S01]  /*3a40*/  UTCHMMA.2CTA gdesc[UR34], gdesc[UR36], tmem[UR10], tmem[UR22], idesc[UR23], UPT ;  /* 0x00ff1624220075ea */ /* 0x0005e2000ba0000a */
[----:B------:R2:W-:Y:S01]  /*3a50*/  UTCBAR.2CTA.MULTICAST [UR8], URZ, UR12 ;  /* 0x000000ff080073e9 */ /* 0x0005e2000820080c */
[----:B------:R-:W-:Y:S01]  /*3a60*/  UMOV UR46, UR18 ;  /* 0x00000012002e7c82 */ /* 0x000fe20008000000 */
[----:B------:R-:W-:Y:S05]  /*3a70*/  BRA.U UP0, `(.L_x_74) ;  /* 0xfffffffd00507547 */ /* 0x000fea000b83ffff */
.L_x_71:
[----:B------:R-:W-:Y:S01]  /*3a80*/  UIADD3 UR9, UPT, UPT, UR9, 0xc0, URZ ;  /* 0x000000c009097890 */ /* 0x000fe2000fffe0ff */
[----:B------:R-:W-:-:S08]  /*3a90*/  UMOV UR17, UR16 ;  /* 0x0000001000117c82 */ /* 0x000fd00008000000 */
[----:B------:R4:W-:Y:S01]  /*3aa0*/  UTCBAR.2CTA.MULTICAST [UR9], URZ, UR11 ;  /* 0x000000ff090073e9 */ /* 0x0009e2000820080b */
[----:B------:R-:W-:Y:S02]  /*3ab0*/  NOP ;  /* 0x0000000000007918 */ /* 0x000fe40000000000 */
.L_x_69:
[----:B------:R-:W-:Y:S01]  /*3ac0*/  UIADD3 UR19, UPT, UPT, UR19, 0x1, URZ ;  /* 0x0000000113137890 */ /* 0x000fe2000fffe0ff */
[----:B------:R-:W-:-:S03]  /*3ad0*/  ISETP.NE.AND P0, PT, R8, 0x2, PT ;  /* 0x000000020800780c */ /* 0x000fc60003f05270 */
[----:B------:R-:W-:Y:S01]  /*3ae0*/  UISETP.NE.AND UP0, UPT, UR19, 0x2, UPT ;  /* 0x000000021300788c */ /* 0x000fe2000bf05270 */
[----:B-12---:R-:W-:Y:S02]  /*3af0*/  SEL R0, RZ, 0x1, P0 ;  /* 0x00000001ff007807 */ /* 0x006fe40000000000 */
[----:B------:R-:W-:Y:S01]  /*3b00*/  SEL R8, R8, RZ, P0 ;  /* 0x000000ff08087207 */ /* 0x000fe20000000000 */
[----:B------:R-:W-:Y:S01]  /*3b10*/  USEL UR8, URZ, 0x1, UP0 ;  /* 0x00000001ff087887 */ /* 0x000fe20008000000 */
[----:B------:R-:W-:Y:S01]  /*3b20*/  LOP3.LUT R3, R3, R0, RZ, 0x3c, !PT ;  /* 0x0000000003037212 */ /* 0x000fe200078e3cff */
[----:B------:R-:W-:-:S04]  /*3b30*/  USEL UR19, UR19, URZ, UP0 ;  /* 0x000000ff13137287 */ /* 0x000fc80008000000 */
[----:B------:R-:W-:Y:S01]  /*3b40*/  LOP3.LUT R9, R9, UR8, RZ, 0x3c, !PT ;  /* 0x0000000809097c12 */ /* 0x000fe2000f8e3cff */
[----:B------:R-:W-:Y:S07]  /*3b50*/  @P1 BRA `(.L_x_75) ;  /* 0xfffffff800881947 */ /* 0x000fee000383ffff */
[----:B------:R-:W1:Y:S01]  /*3b60*/  S2UR UR6, SR_CgaCtaId ;  /* 0x00000000000679c3 */ /* 0x000e620000008800 */
[----:B------:R-:W-:Y:S01]  /*3b70*/  ELECT P0, URZ, PT ;  /* 0x0000000000ff782f */ /* 0x000fe20003800000 */
[----:B------:R-:W-:Y:S01]  /*3b80*/  HFMA2 R0, -RZ, RZ, 0, 5.9604644775390625e-08 ;  /* 0x00000001ff007431 */ /* 0x000fe200000001ff */
[----:B------:R-:W-:-:S05]  /*3b90*/  UMOV UR8, 0x40 ;  /* 0x0000004000087882 */ /* 0x000fca0000000000 */
[----:B------:R-:W-:Y:S01]  /*3ba0*/  UVIRTCOUNT.DEALLOC.SMPOOL 0x80 ;  /* 0x000000800000784c */ /* 0x000fe20000000000 */
[----:B------:R-:W-:Y:S02]  /*3bb0*/  UISETP.NE.AND UP0, UPT, UR5, URZ, UPT ;  /* 0x000000ff0500728c */ /* 0x000fe4000bf05270 */
[----:B-1----:R-:W-:-:S09]  /*3bc0*/  ULEA UR6, UR6, UR8, 0x18 ;  /* 0x0000000806067291 */ /* 0x002fd2000f8ec0ff */
[----:B------:R1:W-:Y:S01]  /*3bd0*/  @P0 STS.U8 [UR6+0x1c], R0 ;  /* 0x00001c00ff000988 */ /* 0x0003e20008000006 */
[----:B------:R-:W-:Y:S05]  /*3be0*/  BRA.U UP0, `(.L_x_76) ;  /* 0x0000000100587547 */ /* 0x000fea000b800000 */
[----:B------:R-:W-:Y:S01]  /*3bf0*/  UIADD3 UR8, UPT, UPT, UR7, 0xd0, URZ ;  /* 0x000000d007087890 */ /* 0x000fe2000fffe0ff */
[----:B------:R-:W-:-:S03]  /*3c00*/  SHF.L.U32 R3, R9, 0x1f, RZ ;  /* 0x0000001f09037819 */ /* 0x000fc600000006ff */
[----:B------:R-:W-:-:S09]  /*3c10*/  ULEA UR5, UR19, UR8, 0x3 ;  /* 0x0000000813057291 */ /* 0x000fd2000f8e18ff */
[----:B------:R-:W2:Y:S02]  /*3c20*/  SYNCS.PHASECHK.TRANS64.TRYWAIT P0, [UR5], R3 ;  /* 0x00000003ff0075a7 */ /* 0x000ea40008001105 */
[----:B--2---:R-:W-:Y:S05]  /*3c30*/  @!P0 BRA `(.L_x_77) ;  /* 0x0000007c00d08947 */ /* 0x004fea0003800000 */
.L_x_173:
[----:B----4-:R-:W-:-:S04]  /*3c40*/  UIADD3 UR9, UPT, UPT, UR19, 0x1, URZ ;  /* 0x0000000113097890 */ /* 0x010fc8000fffe0ff */
[----:B------:R-:W-:-:S04]  /*3c50*/  UISETP.NE.AND UP1, UPT, UR9, 0x2, UPT ;  /* 0x000000020900788c */ /* 0x000fc8000bf25270 */
[----:B------:R-:W-:Y:S02]  /*3c60*/  USEL UR5, URZ, 0x1, UP1 ;  /* 0x00000001ff057887 */ /* 0x000fe40008800000 */
[----:B------:R-:W-:-:S04]  /*3c70*/  USEL UR9, UR9, URZ, UP1 ;  /* 0x000000ff09097287 */ /* 0x000fc80008800000 */
[----:B------:R-:W-:Y:S01]  /*3c80*/  ULEA UR9, UR9, UR8, 0x3 ;  /* 0x0000000809097291 */ /* 0x000fe2000f8e18ff */
[----:B-1----:R-:W-:-:S04]  /*3c90*/  LOP3.LUT R3, R9, UR5, RZ, 0x3c, !PT ;  /* 0x0000000509037c12 */ /* 0x002fc8000f8e3cff */
[----:B------:R-:W-:Y:S01]  /*3ca0*/  SHF.L.U32 R3, R3, 0x1f, RZ ;  /* 0x0000001f03037819 */ /* 0x000fe200000006ff */
[----:B------:R-:W-:-:S04]  /*3cb0*/  IMAD.U32 R0, RZ, RZ, UR9 ;  /* 0x00000009ff007e24 */ /* 0x000fc8000f8e00ff */
[----:B------:R1:W2:Y:S03]  /*3cc0*/  SYNCS.PHASECHK.TRANS64.TRYWAIT P0, [R0+URZ], R3 ;  /* 0x00000003000075a7 */ /* 0x0002a600080011ff */
[----:B--2---:R-:W-:Y:S05]  /*3cd0*/  @!P0 NANOSLEEP.SYNCS 0x989680 ;  /* 0x009896800000895d */ /* 0x004fea0003900000 */
[----:B------:R-:W2:Y:S02]  /*3ce0*/  @!P0 SYNCS.PHASECHK.TRANS64 P0, [R0+URZ], R3 ;  /* 0x00000003000085a7 */ /* 0x000ea400080010ff */
[----:B--2---:R-:W-:Y:S05]  /*3cf0*/  @P0 BRA `(.L_x_78) ;  /* 0x0000000000200947 */ /* 0x004fea0003800000 */
.L_x_79:
[----:B--2---:R2:W4:Y:S02]  /*3d00*/  SYNCS.PHASECHK.TRANS64.TRYWAIT P0, [R0+URZ], R3 ;  /* 0x00000003000075a7 */ /* 0x00452400080011ff */
[----:B----4-:R-:W-:Y:S05]  /*3d10*/  @!P0 NANOSLEEP.SYNCS 0x989680 ;  /* 0x009896800000895d */ /* 0x010fea0003900000 */
[----:B------:R-:W4:Y:S02]  /*3d20*/  @!P0 SYNCS.PHASECHK.TRANS64 P0, [R0+URZ], R3 ;  /* 0x00000003000085a7 */ /* 0x000f2400080010ff */
[----:B----4-:R-:W-:Y:S05]  /*3d30*/  @!P0 BRA `(.L_x_79) ;  /* 0xfffffffc00f08947 */ /* 0x010fea000383ffff */
[----:B------:R-:W-:Y:S05]  /*3d40*/  BRA `(.L_x_78) ;  /* 0x00000000000c7947 */ /* 0x000fea0003800000 */
.L_x_76:
[----:B------:R-:W-:-:S04]  /*3d50*/  UIADD3 UR5, UPT, UPT, UR7, 0x100, URZ ;  /* 0x0000010007057890 */ /* 0x000fc8000fffe0ff */
[----:B------:R-:W-:-:S09]  /*3d60*/  UPRMT UR5, UR4, 0x654, UR5 ;  /* 0x0000065404057896 */ /* 0x000fd20008000005 */
[----:B------:R-:W-:Y:S03]  /*3d70*/  SYNCS.ARRIVE.TRANS64.RED.A1T0 RZ, [UR5], RZ ;  /* 0x000000ffffff79a7 */ /* 0x000fe60008100405 */
.L_x_78:
[----:B-12---:R-:W-:Y:S01]  /*3d80*/  SHF.L.U32 R3, RZ, 0x1f, RZ ;  /* 0x0000001fff037819 */ /* 0x006fe200000006ff */
[----:B------:R-:W-:Y:S01]  /*3d90*/  UIADD3 UR5, UPT, UPT, UR7, 0x100, URZ ;  /* 0x0000010007057890 */ /* 0x000fe2000fffe0ff */
[----:B------:R-:W-:Y:S02]  /*3da0*/  PLOP3.LUT P0, PT, PT, PT, UP0, 0x80, 0x8 ;  /* 0x000000000008781c */ /* 0x000fe40003f0f008 */
[----:B------:R-:W1:Y:S02]  /*3db0*/  SYNCS.PHASECHK.TRANS64.TRYWAIT P1, [UR7+0x100], R3 ;  /* 0x00010003ff0075a7 */ /* 0x000e640008021107 */
[----:B-1----:R-:W-:Y:S09]  /*3dc0*/  @!P1 BRA `(.L_x_80) ;  /* 0x0000007c00849947 */ /* 0x002ff20003800000 */
.L_x_175:
[----:B------:R-:W-:Y:S01]  /*3dd0*/  @!UP0 UPRMT UR5, UR4, 0x654, UR5 ;  /* 0x0000065404058896 */ /* 0x000fe20008000005 */
[----:B------:R-:W-:Y:S02]  /*3de0*/  UMOV UR8, 0xffff ;  /* 0x0000ffff00087882 */ /* 0x000fe40000000000 */
[----:B------:R-:W-:-:S06]  /*3df0*/  UMOV UR4, 0x1 ;  /* 0x0000000100047882 */ /* 0x000fcc0000000000 */
[----:B------:R-:W-:Y:S01]  /*3e00*/  @!P0 SYNCS.ARRIVE.TRANS64.RED.A1T0 RZ, [UR5], RZ ;  /* 0x000000ffffff89a7 */ /* 0x000fe20008100405 */
[----:B------:R-:W-:Y:S01]  /*3e10*/  NOP ;  /* 0x0000000000007918 */ /* 0x000fe20000000000 */
[----:B-1----:R-:W1:Y:S01]  /*3e20*/  LDS R0, [UR6+0x14] ;  /* 0x00001406ff007984 */ /* 0x002e620008000800 */
[----:B------:R-:W-:-:S04]  /*3e30*/  ULOP3.LUT UR5, UR21, 0xffff, URZ, 0xc0, !UPT ;  /* 0x0000ffff15057892 */ /* 0x000fc8000f8ec0ff */
[----:B------:R-:W-:-:S04]  /*3e40*/  USHF.R.U32.HI UR5, URZ, 0x5, UR5 ;  /* 0x00000005ff057899 */ /* 0x000fc80008011605 */
[----:B------:R-:W-:Y:S02]  /*3e50*/  USHF.L.U32 UR8, UR8, UR5, URZ ;  /* 0x0000000508087299 */ /* 0x000fe400080006ff */
[----:B------:R-:W-:-:S04]  /*3e60*/  USHF.L.U32 UR4, UR4, UR5, URZ ;  /* 0x0000000504047299 */ /* 0x000fc800080006ff */
[----:B-1----:R-:W-:-:S04]  /*3e70*/  LOP3.LUT R0, R0, UR8, RZ, 0xc0, !PT ;  /* 0x0000000800007c12 */ /* 0x002fc8000f8ec0ff */
[----:B------:R-:W-:-:S13]  /*3e80*/  ISETP.NE.AND P0, PT, R0, UR8, PT ;  /* 0x0000000800007c0c */ /* 0x000fda000bf05270 */
[----:B------:R-:W-:Y:S05]  /*3e90*/  @P0 BRA `(.L_x_81) ;  /* 0x0000000000580947 */ /* 0x000fea0003800000 */
[----:B------:R-:W1:Y:S02]  /*3ea0*/  LDS R0, [UR6+0x18] ;  /* 0x00001806ff007984 */ /* 0x000e640008000800 */
[----:B-1----:R-:W-:-:S04]  /*3eb0*/  LOP3.LUT R0, R0, UR4, RZ, 0xc0, !PT ;  /* 0x0000000400007c12 */ /* 0x002fc8000f8ec0ff */
[----:B------:R-:W-:-:S13]  /*3ec0*/  ISETP.NE.AND P0, PT, R0, UR4, PT ;  /* 0x0000000400007c0c */ /* 0x000fda000bf05270 */
[----:B------:R-:W-:Y:S05]  /*3ed0*/  @P0 BRA `(.L_x_82) ;  /* 0x00000000003c0947 */ /* 0x000fea0003800000 */
[----:B------:R-:W1:Y:S01]  /*3ee0*/  S2R R2, SR_LANEID ;  /* 0x0000000000027919 */ /* 0x000e620000000000 */
[----:B------:R-:W-:Y:S01]  /*3ef0*/  ULOP3.LUT UR8, URZ, UR8, URZ, 0x33, !UPT ;  /* 0x00000008ff087292 */ /* 0x000fe2000f8e33ff */
[----:B------:R-:W-:Y:S01]  /*3f00*/  LOP3.LUT R4, RZ, UR4, RZ, 0x33, !PT ;  /* 0x00000004ff047c12 */ /* 0x000fe2000f8e33ff */
[----:B------:R-:W-:Y:S02]  /*3f10*/  VOTEU.ANY UR7, UPT, PT ;  /* 0x0000000000077886 */ /* 0x000fe400038e0100 */
[----:B------:R-:W-:Y:S01]  /*3f20*/  UFLO.U32 UR7, UR7 ;  /* 0x00000007000772bd */ /* 0x000fe200080e0000 */
[----:B------:R-:W2:Y:S01]  /*3f30*/  REDUX UR4, R4 ;  /* 0x00000000040473c4 */ /* 0x000ea20000000000 */
[----:B------:R-:W-:-:S06]  /*3f40*/  IMAD.U32 R0, RZ, RZ, UR8 ;  /* 0x00000008ff007e24 */ /* 0x000fcc000f8e00ff */
[----:B------:R1:W-:Y:S01]  /*3f50*/  UTCATOMSWS.AND URZ, UR8 ;  /* 0x0000000800ff79e3 */ /* 0x0003e20008000000 */
[----:B------:R-:W3:Y:S01]  /*3f60*/  REDUX UR5, R0 ;  /* 0x00000000000573c4 */ /* 0x000ee20000000000 */
[----:B-1----:R-:W-:Y:S01]  /*3f70*/  ISETP.EQ.U32.AND P0, PT, R2, UR7, PT ;  /* 0x0000000702007c0c */ /* 0x002fe2000bf02070 */
[----:B--2---:R-:W-:Y:S01]  /*3f80*/  IMAD.U32 R2, RZ, RZ, UR4 ;  /* 0x00000004ff027e24 */ /* 0x004fe2000f8e00ff */
[----:B---3--:R-:W-:-:S11]  /*3f90*/  MOV R3, UR5 ;  /* 0x0000000500037c02 */ /* 0x008fd60008000f00 */
[----:B------:R1:W-:Y:S04]  /*3fa0*/  @P0 ATOMS.AND RZ, [UR6+0x14], R3 ;  /* 0x00001403ffff098c */ /* 0x0003e8000a800006 */
[----:B------:R1:W-:Y:S01]  /*3fb0*/  @P0 ATOMS.AND RZ, [UR6+0x18], R2 ;  /* 0x00001802ffff098c */ /* 0x0003e2000a800006 */
[----:B------:R-:W-:Y:S05]  /*3fc0*/  BRA `(.L_x_83) ;  /* 0x0000000000147947 */ /* 0x000fea0003800000 */
.L_x_82:
[----:B------:R-:W-:Y:S02]  /*3fd0*/  MOV R2, 0x3ff0 ;  /* 0x00003ff000027802 */ /* 0x000fe40000000f00 */
[----:B---345:R-:W-:Y:S05]  /*3fe0*/  CALL.REL.NOINC `($__internal_0_$__cuda_sm10x_tcgen05_guardrail_trap_col_being_dealloced_not_returned_by_alloc) ;  /* 0x0000008000647944 */ /* 0x038fea0003c00000 */
[----:B------:R-:W-:Y:S05]  /*3ff0*/  BRA `(.L_x_83) ;  /* 0x0000000000087947 */ /* 0x000fea0003800000 */
.L_x_81:
[----:B------:R-:W-:Y:S02]  /*4000*/  MOV R2, 0x4020 ;  /* 0x0000402000027802 */ /* 0x000fe40000000f00 */
[----:B---345:R-:W-:Y:S05]  /*4010*/  CALL.REL.NOINC `($__internal_2_$__cuda_sm10x_tcgen05_guardrail_trap_unallocated_columns_being_dealloced) ;  /* 0x0000008000707944 */ /* 0x038fea0003c00000 */
.L_x_83:
[----:B------:R-:W-:Y:S01]  /*4020*/  NOP ;  /* 0x0000000000007918 */ /* 0x000fe20000000000 */
[----:B----4-:R-:W-:Y:S05]  /*4030*/  EXIT ;  /* 0x000000000000794d */ /* 0x010fea0003800000 */
.L_x_56:
[----:B------:R-:W-:-:S09]  /*4040*/  UISETP.NE.OR UP5, UPT, UR10, 0x3, !UP5 ;  /* 0x000000030a00788c */ /* 0x000fd2000efa5670 */
[----:B------:R-:W-:Y:S05]  /*4050*/  BRA.U UP5, `(.L_x_84) ;  /* 0x0000001105147547 */ /* 0x000fea000b800000 */
[----:B------:R-:W1:Y:S01]  /*4060*/  LDC R0, c[0x0][0xb30] ;  /* 0x0002cc00ff007b82 */ /* 0x000e620000000800 */
[----:B------:R-:W2:Y:S01]  /*4070*/  LDCU.64 UR8, c[0x0][0x888] ;  /* 0x00011100ff0877ac */ /* 0x000ea20008000a00 */
[----:B------:R-:W-:Y:S02]  /*4080*/  HFMA2 R29, -RZ, RZ, 0, 0 ;  /* 0x00000000ff1d7431 */ /* 0x000fe400000001ff */
[----:B------:R-:W-:Y:S01]  /*4090*/  IMAD.MOV.U32 R31, RZ, RZ, 0x1 ;  /* 0x00000001ff1f7424 */ /* 0x000fe200078e00ff */
[----:B------:R-:W-:Y:S01]  /*40a0*/  MOV R23, 0x4000 ;  /* 0x0000400000177802 */ /* 0x000fe20000000f00 */
[----:B------:R-:W3:Y:S01]  /*40b0*/  LDCU.64 UR4, c[0x0][0x890] ;  /* 0x00011200ff0477ac */ /* 0x000ee20008000a00 */
[----:B------:R-:W-:Y:S01]  /*40c0*/  IMAD.MOV.U32 R30, RZ, RZ, RZ ;  /* 0x000000ffff1e7224 */ /* 0x000fe200078e00ff */
[----:B------:R-:W4:Y:S01]  /*40d0*/  LDC R19, c[0x0][0x370] ;  /* 0x0000dc00ff137b82 */ /* 0x000f220000000800 */
[----:B------:R-:W-:Y:S01]  /*40e0*/  UMOV UR7, 0x400 ;  /* 0x0000040000077882 */ /* 0x000fe20000000000 */
[----:B------:R-:W-:-:S02]  /*40f0*/  UPLOP3.LUT UP1, UPT, UPT, UPT, UPT, 0x40, 0x4 ;  /* 0x000000000004789c */ /* 0x000fc40003f2e870 */
[----:B------:R-:W-:-:S04]  /*4100*/  ULEA UR7, UR37, UR7, 0x18 ;  /* 0x0000000725077291 */ /* 0x000fc8000f8ec0ff */
[----:B------:R-:W4:Y:S01]  /*4110*/  LDC R2, c[0x0][0xb0c] ;  /* 0x0002c300ff027b82 */ /* 0x000f220000000800 */
[----:B------:R-:W-:Y:S02]  /*4120*/  UIADD3 UR13, UPT, UPT, UR7, 0x68, URZ ;  /* 0x00000068070d7890 */ /* 0x000fe4000fffe0ff */
[----:B--2---:R-:W-:Y:S02]  /*4130*/  UISETP.NE.U32.AND UP2, UPT, UR8, URZ, UPT ;  /* 0x000000ff0800728c */ /* 0x004fe4000bf45070 */
[----:B------:R-:W-:Y:S02]  /*4140*/  UIADD3 UR33, UPT, UPT, UR7, 0x50, URZ ;  /* 0x0000005007217890 */ /* 0x000fe4000fffe0ff */
[----:B---3--:R-:W-:Y:S01]  /*4150*/  UISETP.NE.U32.AND UP3, UPT, UR4, URZ, UPT ;  /* 0x000000ff0400728c */ /* 0x008fe2000bf65070 */
[----:B------:R-:W2:Y:S01]  /*4160*/  LDC R18, c[0x0][0xb20] ;  /* 0x0002c800ff127b82 */ /* 0x000ea20000000800 */
[----:B-1----:R-:W-:Y:S01]  /*4170*/  ISETP.NE.AND P1, PT, R0, 0x1, PT ;  /* 0x000000010000780c */ /* 0x002fe20003f25270 */
[----:B------:R-:W-:-:S02]  /*4180*/  UISETP.NE.AND.EX UP2, UPT, UR9, URZ, UPT, UP2 ;  /* 0x000000ff0900728c */ /* 0x000fc4000bf45320 */
[----:B------:R-:W-:Y:S02]  /*4190*/  UIADD3 UR25, UPT, UPT, UR7, 0x58, URZ ;  /* 0x0000005807197890 */ /* 0x000fe4000fffe0ff */
[----:B------:R-:W-:Y:S02]  /*41a0*/  UIADD3 UR17, UPT, UPT, UR7, 0x60, URZ ;  /* 0x0000006007117890 */ /* 0x000fe4000fffe0ff */
[----:B------:R-:W1:Y:S01]  /*41b0*/  LDC.64 R32, c[0x0][0x348] ;  /* 0x0000d200ff207b82 */ /* 0x000e620000000a00 */
[----:B------:R-:W-:Y:S02]  /*41c0*/  UPRMT UR13, UR37, 0x654, UR13 ;  /* 0x00000654250d7896 */ /* 0x000fe4000800000d */
[----:B------:R-:W-:-:S05]  /*41d0*/  UISETP.NE.AND.EX UP3, UPT, UR5, URZ, UPT, UP3 ;  /* 0x000000ff0500728c */ /* 0x000fca000bf65330 */
[----:B------:R-:W3:Y:S08]  /*41e0*/  LDC.64 R16, c[0x0][0xb10] ;  /* 0x0002c400ff107b82 */ /* 0x000ef00000000a00 */
[----:B------:R-:W1:Y:S08]  /*41f0*/  LDC.64 R6, c[0x0][0xb18] ;  /* 0x0002c600ff067b82 */ /* 0x000e700000000a00 */
[----:B------:R-:W1:Y:S08]  /*4200*/  LDC.64 R4, c[0x0][0xb28] ;  /* 0x0002ca00ff047b82 */ /* 0x000e700000000a00 */
[----:B--2-4-:R-:W1:Y:S02]  /*4210*/  LDC R22, c[0x0][0x374] ;  /* 0x0000dd00ff167b82 */ /* 0x014e640000000800 */
.L_x_95:
[C---:B------:R-:W-:Y:S02]  /*4220*/  LEA R0, R30.reuse, UR7, 0x3 ;  /* 0x000000071e007c11 */ /* 0x040fe4000f8e18ff */
[----:B------:R-:W-:Y:S02]  /*4230*/  SHF.L.U32 R3, R29, 0x1f, RZ ;  /* 0x0000001f1d037819 */ /* 0x000fe400000006ff */
[----:B------:R-:W-:Y:S02]  /*4240*/  LEA R24, R30, UR7, 0x4 ;  /* 0x000000071e187c11 */ /* 0x000fe4000f8e20ff */
[----:B--2---:R-:W2:Y:S02]  /*4250*/  SYNCS.PHASECHK.TRANS64.TRYWAIT P0, [R0+URZ+0xa0], R3 ;  /* 0x0000a003000075a7 */ /* 0x004ea400080011ff */
[----:B--2---:R-:W-:Y:S05]  /*4260*/  @!P0 BRA `(.L_x_85) ;  /* 0x0000007800748947 */ /* 0x004fea0003800000 */
.L_x_176:
[----:B------:R-:W-:Y:S01]  /*4270*/  ISETP.GE.AND P0, PT, R72, 0x1, PT ;  /* 0x000000014800780c */ /* 0x000fe20003f06270 */
[----:B------:R-:W4:Y:S01]  /*4280*/  LDS.128 R24, [R24+0x110] ;  /* 0x0001100018187984 */ /* 0x000f220000000c00 */
[----:B--2---:R-:W-:Y:S01]  /*4290*/  VIADD R0, R0, 0xb0 ;  /* 0x000000b000007836 */ /* 0x004fe20000000000 */
[----:B------:R-:W-:Y:S01]  /*42a0*/  @!PT LDS RZ, [RZ] ;  /* 0x00000000fffff984 */ /* 0x000fe20000000800 */
[----:B------:R-:W-:Y:S01]  /*42b0*/  @!PT LDS RZ, [RZ] ;  /* 0x00000000fffff984 */ /* 0x000fe20000000800 */
[----:B------:R-:W-:Y:S01]  /*42c0*/  @!PT LDS RZ, [RZ] ;  /* 0x00000000fffff984 */ /* 0x000fe20000000800 */
[----:B------:R-:W-:Y:S01]  /*42d0*/  @!PT LDS RZ, [RZ] ;  /* 0x00000000fffff984 */ /* 0x000fe20000000800 */
[----:B------:R2:W-:Y:S06]  /*42e0*/  MEMBAR.ALL.CTA ;  /* 0x0000000000007992 */ /* 0x0005ec0000008000 */
[----:B--2---:R-:W2:Y:S01]  /*42f0*/  FENCE.VIEW.ASYNC.S ;  /* 0x00000000000073c6 */ /* 0x004ea20000000000 */
[----:B------:R-:W-:Y:S04]  /*4300*/  PRMT R0, RZ, 0x654, R0 ;  /* 0x00000654ff007816 */ /* 0x000fe80000000000 */
[----:B--2---:R2:W-:Y:S01]  /*4310*/  SYNCS.ARRIVE.TRANS64.RED.A1T0 RZ, [R0+URZ], RZ ;  /* 0x000000ff00ff79a7 */ /* 0x0045e200081004ff */
[----:B----4-:R-:W-:Y:S11]  /*4320*/  LOP3.LUT P3, RZ, R26, 0x1, RZ, 0xc0, !PT ;  /* 0x000000011aff7812 */ /* 0x010ff6000786c0ff */
[----:B------:R-:W-:Y:S02]  /*4330*/  @!UPT UIADD3 URZ, UPT, UPT, URZ, URZ, URZ ;  /* 0x000000fffffff290 */ /* 0x000fe4000fffe0ff */
[----:B------:R-:W-:Y:S02]  /*4340*/  @P3 MOV R13, R24 ;  /* 0x00000018000d3202 */ /* 0x000fe40000000f00 */
[----:B------:R-:W-:Y:S01]  /*4350*/  @P3 LOP3.LUT R8, R25, 0xffff, RZ, 0xc0, !PT ;  /* 0x0000ffff19083812 */ /* 0x000fe200078ec0ff */
[----:B--2---:R-:W-:Y:S06]  /*4360*/  @!P0 BRA `(.L_x_86) ;  /* 0x0000000000a48947 */ /* 0x004fec0003800000 */
[----:B-1----:R-:W-:Y:S01]  /*4370*/  IMAD.HI.U32 R35, R22, R7, RZ ;  /* 0x0000000716237227 */ /* 0x002fe200078e00ff */
[----:B------:R-:W-:Y:S02]  /*4380*/  ISETP.NE.AND P0, PT, R6, 0x1, PT ;  /* 0x000000010600780c */ /* 0x000fe40003f05270 */
[----:B------:R-:W-:Y:S01]  /*4390*/  ISETP.NE.AND P2, PT, R72, 0x1, PT ;  /* 0x000000014800780c */ /* 0x000fe20003f45270 */
[----:B---3--:R-:W-:Y:S01]  /*43a0*/  IMAD.HI.U32 R34, R19, R16, RZ ;  /* 0x0000001013227227 */ /* 0x008fe200078e00ff */
[----:B------:R-:W-:Y:S02]  /*43b0*/  SHF.R.U32.HI R35, RZ, R18, R35 ;  /* 0x00000012ff237219 */ /* 0x000fe40000011623 */
[----:B------:R-:W-:Y:S01]  /*43c0*/  ISETP.NE.AND P4, PT, R2, 0x1, PT ;  /* 0x000000010200780c */ /* 0x000fe20003f85270 */
[----:B------:R-:W-:Y:S01]  /*43d0*/  IMAD.HI.U32 R36, R13, R16, RZ ;  /* 0x000000100d247227 */ /* 0x000fe200078e00ff */
[----:B------:R-:W-:Y:S02]  /*43e0*/  SHF.R.U32.HI R34, RZ, R17, R34 ;  /* 0x00000011ff227219 */ /* 0x000fe40000011622 */
[----:B------:R-:W-:Y:S01]  /*43f0*/  SEL R3, R22, R35, !P0 ;  /* 0x0000002316037207 */ /* 0x000fe20004000000 */
[C---:B------:R-:W-:Y:S01]  /*4400*/  IMAD.HI.U32 R35, R8.reuse, R7, RZ ;  /* 0x0000000708237227 */ /* 0x040fe200078e00ff */
[----:B------:R-:W-:Y:S02]  /*4410*/  SEL R11, R19, R34, !P4 ;  /* 0x00000022130b7207 */ /* 0x000fe40006000000 */
[----:B------:R-:W-:Y:S01]  /*4420*/  SHF.R.U32.HI R36, RZ, R17, R36 ;  /* 0x00000011ff247219 */ /* 0x000fe20000011624 */
[----:B------:R-:W-:Y:S01]  /*4430*/  IMAD.HI.U32 R38, R3, R4, RZ ;  /* 0x0000000403267227 */ /* 0x000fe200078e00ff */
[----:B------:R-:W-:Y:S03]  /*4440*/  SHF.R.U32.HI R35, RZ, R18, R35 ;  /* 0x00000012ff237219 */ /* 0x000fe60000011623 */
[----:B------:R-:W-:Y:S01]  /*4450*/  IMAD.HI.U32 R34, R11, R4, RZ ;  /* 0x000000040b227227 */ /* 0x000fe200078e00ff */
[----:B------:R-:W-:Y:S02]  /*4460*/  @P2 SHF.R.U32.HI R3, RZ, R5, R38 ;  /* 0x00000005ff032219 */ /* 0x000fe40000011626 */
[----:B------:R-:W-:Y:S02]  /*4470*/  SEL R9, R8, R35, !P0 ;  /* 0x0000002308097207 */ /* 0x000fe40004000000 */
[----:B------:R-:W-:Y:S01]  /*4480*/  @P2 SHF.R.U32.HI R11, RZ, R5, R34 ;  /* 0x00000005ff0b2219 */ /* 0x000fe20000011622 */
[C---:B------:R-:W-:Y:S01]  /*4490*/  IMAD R10, R72.reuse, R3, RZ ;  /* 0x00000003480a7224 */ /* 0x040fe200078e02ff */
[----:B------:R-:W-:Y:S01]  /*44a0*/  SEL R3, R13, R36, !P4 ;  /* 0x000000240d037207 */ /* 0x000fe20006000000 */
[C---:B------:R-:W-:Y:S03]  /*44b0*/  IMAD.HI.U32 R14, R9.reuse, R4, RZ ;  /* 0x00000004090e7227 */ /* 0x040fe600078e00ff */
[----:B------:R-:W-:Y:S01]  /*44c0*/  ISETP.GE.AND P0, PT, R9, R10, PT ;  /* 0x0000000a0900720c */ /* 0x000fe20003f06270 */
[C---:B------:R-:W-:Y:S01]  /*44d0*/  IMAD R12, R72.reuse, R11, RZ ;  /* 0x0000000b480c7224 */ /* 0x040fe200078e02ff */
[-C--:B------:R-:W-:Y:S04]  /*44e0*/  SHF.R.U32.HI R14, RZ, R5.reuse, R14 ;  /* 0x00000005ff0e7219 */ /* 0x080fe8000001160e */
[----:B------:R-:W-:Y:S02]  /*44f0*/  ISETP.GE.OR P0, PT, R3, R12, P0 ;  /* 0x0000000c0300720c */ /* 0x000fe40000706670 */
[----:B------:R-:W-:Y:S05]  /*4500*/  SEL R15, R9, R14, !P2 ;  /* 0x0000000e090f7207 */ /* 0x000fea0005000000 */
[----:B------:R-:W-:Y:S04]  /*4510*/  IMAD.MOV R14, RZ, RZ, -R15 ;  /* 0x000000ffff0e7224 */ /* 0x000fe800078e0a0f */
[----:B------:R-:W-:Y:S02]  /*4520*/  IMAD R14, R72, R14, R9 ;  /* 0x0000000e480e7224 */ /* 0x000fe400078e0209 */
[C---:B------:R-:W-:Y:S05]  /*4530*/  @!P0 IMAD.HI.U32 R10, R3.reuse, R4, RZ ;  /* 0x00000004030a8227 */ /* 0x040fea00078e00ff */
[----:B------:R-:W-:Y:S04]  /*4540*/  @!P0 SHF.R.U32.HI R10, RZ, R5, R10 ;  /* 0x00000005ff0a8219 */ /* 0x000fe8000001160a */
[----:B------:R-:W-:Y:S01]  /*4550*/  @!P0 SEL R0, R3, R10, !P2 ;  /* 0x0000000a03008207 */ /* 0x000fe20005000000 */
[----:B------:R-:W-:Y:S03]  /*4560*/  IMAD.MOV R10, RZ, RZ, -R3 ;  /* 0x000000ffff0a7224 */ /* 0x000fe600078e0a03 */
[----:B------:R-:W-:Y:S01]  /*4570*/  @!P0 IADD3 R15, PT, PT, R15, -R0, RZ ;  /* 0x800000000f0f8210 */ /* 0x000fe20007ffe0ff */
[----:B------:R-:W-:Y:S01]  /*4580*/  @!P0 IMAD R0, R11, R14, R0 ;  /* 0x0000000e0b008224 */ /* 0x000fe200078e0200 */
[----:B------:R-:W-:Y:S01]  /*4590*/  IADD3 R11, PT, PT, -R9, RZ, RZ ;  /* 0x000000ff090b7210 */ /* 0x000fe20007ffe1ff */
[----:B------:R-:W-:Y:S02]  /*45a0*/  IMAD R13, R2, R10, R13 ;  /* 0x0000000a020d7224 */ /* 0x000fe400078e020d */
[----:B------:R-:W-:Y:S02]  /*45b0*/  @!P0 IMAD R9, R15, R72, R3 ;  /* 0x000000480f098224 */ /* 0x000fe400078e0203 */
[----:B------:R-:W-:Y:S02]  /*45c0*/  @!P0 IMAD.MOV.U32 R3, RZ, RZ, R0 ;  /* 0x000000ffff038224 */ /* 0x000fe400078e0000 */
[----:B------:R-:W-:Y:S02]  /*45d0*/  IMAD R8, R6, R11, R8 ;  /* 0x0000000b06087224 */ /* 0x000fe400078e0208 */
[----:B------:R-:W-:Y:S02]  /*45e0*/  IMAD R13, R3, R2, R13 ;  /* 0x00000002030d7224 */ /* 0x000fe400078e020d */
[----:B------:R-:W-:Y:S02]  /*45f0*/  IMAD R8, R9, R6, R8 ;  /* 0x0000000609087224 */ /* 0x000fe400078e0208 */
.L_x_86:
[----:B------:R-:W-:Y:S05]  /*4600*/  BRA.U UP1, `(.L_x_87) ;  /* 0x0000000101107547 */ /* 0x000fea000b800000 */
[----:B------:R-:W-:Y:S04]  /*4610*/  MOV R0, UR6 ;  /* 0x0000000600007c02 */ /* 0x000fe80008000f00 */
[----:B------:R-:W-:Y:S04]  /*4620*/  SHF.L.U32 R3, R0, 0x1f, RZ ;  /* 0x0000001f00037819 */ /* 0x000fe800000006ff */
[----:B------:R-:W2:Y:S02]  /*4630*/  SYNCS.PHASECHK.TRANS64.TRYWAIT P0, [UR7+0x98], R3 ;  /* 0x00009803ff0075a7 */ /* 0x000ea40008001107 */
[----:B--2---:R-:W-:Y:S05]  /*4640*/  @!P0 BRA `(.L_x_88) ;  /* 0x0000007400908947 */ /* 0x004fea0003800000 */
.L_x_87:
[----:B------:R-:W-:Y:S02]  /*4650*/  R2UR UR35, R21 ;  /* 0x00000000152372ca */ /* 0x000fe400000e0000 */
[----:B------:R-:W-:Y:S02]  /*4660*/  R2UR UR34, R20 ;  /* 0x00000000142272ca */ /* 0x000fe400000e0000 */
[----:B------:R-:W-:Y:S02]  /*4670*/  ISETP.NE.U32.AND P2, PT, RZ, UR4, PT ;  /* 0x00000004ff007c0c */ /* 0x000fe4000bf45070 */
[----:B------:R-:W-:Y:S02]  /*4680*/  SHF.L.U32 R12, R31, 0x1f, RZ ;  /* 0x0000001f1f0c7819 */ /* 0x000fe400000006ff */
[----:B------:R-:W-:Y:S05]  /*4690*/  ISETP.NE.AND.EX P2, PT, RZ, UR5, PT, P2 ;  /* 0x00000005ff007c0c */ /* 0x000fea000bf45320 */
[----:B------:R-:W-:Y:S02]  /*46a0*/  USHF.L.U32 UR35, UR35, 0x7, URZ ;  /* 0x0000000723237899 */ /* 0x000fe400080006ff */
[----:B------:R-:W-:Y:S01]  /*46b0*/  USHF.L.U32 UR34, UR34, 0x8, URZ ;  /* 0x0000000822227899 */ /* 0x000fe200080006ff */
[----:B------:R-:W-:Y:S11]  /*46c0*/  BRA.U !UP3, `(.L_x_89) ;  /* 0x000000010b347547 */ /* 0x000ff6000b800000 */
[----:B------:R-:W-:Y:S01]  /*46d0*/  UPLOP3.LUT UP0, UPT, UPT, UPT, UP2, 0x80, 0x8 ;  /* 0x000000000008789c */ /* 0x000fe20003f0f020 */
[----:B--2---:R-:W-:Y:S02]  /*46e0*/  HFMA2 R0, -RZ, RZ, 0, 5.9604644775390625e-08 ;  /* 0x00000001ff007431 */ /* 0x004fe400000001ff */
[----:B------:R-:W-:Y:S03]  /*46f0*/  IMAD.MOV.U32 R155, RZ, RZ, 0x1 ;  /* 0x00000001ff9b7424 */ /* 0x000fe600078e00ff */
[----:B------:R-:W-:Y:S05]  /*4700*/  PLOP3.LUT P0, PT, PT, PT, UP0, 0x80, 0x8 ;  /* 0x000000000008781c */ /* 0x000fea0003f0f008 */
[----:B------:R-:W2:Y:S01]  /*4710*/  @UP0 LDCU.64 UR10, c[0x0][0x888] ;  /* 0x00011100ff0a07ac */ /* 0x000ea20008000a00 */
[----:B------:R-:W-:Y:S07]  /*4720*/  @UP0 UIMAD UR8, UR36, UR4, URZ ;  /* 0x00000004240802a4 */ /* 0x000fee000f8e02ff */
[----:B------:R-:W-:Y:S01]  /*4730*/  @!P0 PRMT R155, R0, 0x7610, R155 ;  /* 0x00007610009b8816 */ /* 0x000fe2000000009b */
[----:B--2---:R-:W-:Y:S03]  /*4740*/  @UP0 UIMAD.WIDE UR10, UR8, 0x4, UR10 ;  /* 0x00000004080a08a5 */ /* 0x004fe6000f8e020a */
[----:B------:R-:W2:Y:S03]  /*4750*/  @!UP0 LDCU UR8, c[0x0][0x880] ;  /* 0x00011000ff0887ac */ /* 0x000ea60008000800 */
[----:B------:R-:W-:Y:S01]  /*4760*/  IMAD.U32 R10, RZ, RZ, UR10 ;  /* 0x0000000aff0a7e24 */ /* 0x000fe2000f8e00ff */
[----:B------:R-:W-:Y:S05]  /*4770*/  MOV R11, UR11 ;  /* 0x0000000b000b7c02 */ /* 0x000fea0008000f00 */
[----:B-----5:R4:W5:Y:S02]  /*4780*/  @P0 LDG.E R81, desc[UR46][R10.64] ;  /* 0x0000002e0a510981 */ /* 0x020964000c1e1900 */
[----:B--2-4-:R-:W-:Y:S07]  /*4790*/  @!P0 IMAD.U32 R81, RZ, RZ, UR8 ;  /* 0x00000008ff518e24 */ /* 0x014fee000f8e00ff */
.L_x_89:
[----:B-----5:R-:W-:Y:S01]  /*47a0*/  @!P2 FSETP.EQ.AND P0, PT, R81, RZ, PT ;  /* 0x000000ff5100a20b */ /* 0x020fe20003f02000 */
[----:B------:R-:W-:Y:S01]  /*47b0*/  @!UPT UIADD3 URZ, UPT, UPT, URZ, URZ, URZ ;  /* 0x000000fffffff290 */ /* 0x000fe2000fffe0ff */
[----:B------:R-:W-:Y:S11]  /*47c0*/  @!P2 BRA `(.L_x_90) ;  /* 0x000000000014a947 */ /* 0x000ff60003800000 */
[----:B------:R-:W-:Y:S02]  /*47d0*/  LOP3.LUT P2, RZ, R155, 0xff, RZ, 0xc0, !PT ;  /* 0x000000ff9bff7812 */ /* 0x000fe4000784c0ff */
[----:B------:R-:W-:Y:S04]  /*47e0*/  PLOP3.LUT P0, PT, PT, PT, UP0, 0x80, 0x8 ;  /* 0x000000000008781c */ /* 0x000fe80003f0f008 */
[----:B------:R-:W-:Y:S07]  /*47f0*/  PLOP3.LUT P0, PT, P0, PT, PT, 0x8, 0x80 ;  /* 0x000000000080781c */ /* 0x000fee000070e170 */
[----:B------:R-:W-:Y:S11]  /*4800*/  @P2 FSETP.EQ.AND P0, PT, R81, RZ, PT ;  /* 0x000000ff5100220b */ /* 0x000ff60003f02000 */
[----:B------:R-:W-:Y:S02]  /*4810*/  @!UPT UIADD3 URZ, UPT, UPT, URZ, URZ, URZ ;  /* 0x000000fffffff290 */ /* 0x000fe4000fffe0ff */
.L_x_90:
[----:B------:R-:W4:Y:S01]  /*4820*/  SYNCS.PHASECHK.TRANS64.TRYWAIT P2, [UR7+0x70], R12 ;  /* 0x0000700cff0075a7 */ /* 0x000f220008041107 */
[----:B------:R-:W-:Y:S04]  /*4830*/  ELECT P4, URZ, PT ;  /* 0x0000000000ff782f */ /* 0x000fe80003880000 */
[----:B------:R-:W-:Y:S11]  /*4840*/  PLOP3.LUT P4, PT, P0, P4, PT, 0xf2, 0x2f ;  /* 0x00000000002f781c */ /* 0x000ff60000789e72 */
[----:B------:R-:W-:Y:S02]  /*4850*/  @!UPT UIADD3 URZ, UPT, UPT, URZ, URZ, URZ ;  /* 0x000000fffffff290 */ /* 0x000fe4000fffe0ff */
[----:B-1----:R-:W-:Y:S05]  /*4860*/  @!P4 IADD3 R9, P0, PT, R32, 0x580, RZ ;  /* 0x000005802009c810 */ /* 0x002fea0007f1e0ff */
[----:B--2---:R-:W-:Y:S01]  /*4870*/  @!P4 IMAD.X R0, RZ, RZ, R33, P0 ;  /* 0x000000ffff00c224 */ /* 0x004fe200000e0621 */
[----:B----4-:R-:W-:Y:S07]  /*4880*/  @!P2 BRA `(.L_x_91) ;  /* 0x000000740018a947 */ /* 0x010fee0003800000 */
.L_x_179:
[----:B------:R-:W-:Y:S01]  /*4890*/  @!P4 R2UR UR8, R0 ;  /* 0x000000000008c2ca */ /* 0x000fe200000e0000 */
[----:B------:R-:W-:Y:S01]  /*48a0*/  VOTEU.ALL UP1, P4 ;  /* 0x0000000000ff7886 */ /* 0x000fe20002020000 */
[----:B------:R-:W-:Y:S01]  /*48b0*/  @!P4 R2UR UR9, R9 ;  /* 0x000000000909c2ca */ /* 0x000fe200000e0000 */
[----:B------:R-:W-:Y:S01]  /*48c0*/  @!P4 IMAD.MOV.U32 R0, RZ, RZ, 0x4000 ;  /* 0x00004000ff00c424 */ /* 0x000fe200078e00ff */
[----:B------:R-:W-:Y:S01]  /*48d0*/  UMOV UR10, 0x0 ;  /* 0x00000000000a7882 */ /* 0x000fe20000000000 */
[----:B------:R-:W-:Y:S01]  /*48e0*/  UMOV UR11, 0x10000000 ;  /* 0x10000000000b7882 */ /* 0x000fe20000000000 */
[----:B------:R-:W-:Y:S01]  /*48f0*/  @!UP1 UIADD3 UR32, UPT, UPT, UR7, 0x400, URZ ;  /* 0x0000040007209890 */ /* 0x000fe2000fffe0ff */
[----:B------:R-:W-:Y:S01]  /*4900*/  @!P4 IADD3 R9, P0, PT, R32, 0x580, RZ ;  /* 0x000005802009c810 */ /* 0x000fe20007f1e0ff */
[----:B------:R-:W-:Y:S05]  /*4910*/  VOTEU.ALL UP1, P4 ;  /* 0x0000000000ff7886 */ /* 0x000fea0002020000 */
[----:B------:R-:W-:Y:S01]  /*4920*/  IMAD.U32 R11, RZ, RZ, UR8 ;  /* 0x00000008ff0b7e24 */ /* 0x000fe2000f8e00ff */
[----:B------:R-:W-:Y:S01]  /*4930*/  UPRMT UR8, UR37, 0x654, UR33 ;  /* 0x0000065425087896 */ /* 0x000fe20008000021 */
[----:B------:R-:W-:Y:S03]  /*4940*/  IMAD.U32 R10, RZ, RZ, UR9 ;  /* 0x00000009ff0a7e24 */ /* 0x000fe6000f8e00ff */
[----:B------:R-:W-:Y:S02]  /*4950*/  @!P4 R2UR UR15, R11 ;  /* 0x000000000b0fc2ca */ /* 0x000fe400000e0000 */
[----:B------:R-:W-:Y:S11]  /*4960*/  @!P4 R2UR UR14, R10 ;  /* 0x000000000a0ec2ca */ /* 0x000ff600000e0000 */
[----:B------:R-:W-:Y:S02]  /*4970*/  @!UPT UIADD3 URZ, UPT, UPT, URZ, URZ, URZ ;  /* 0x000000fffffff290 */ /* 0x000fe4000fffe0ff */
[----:B------:R2:W-:Y:S01]  /*4980*/  @!UP1 UTMALDG.3D [UR32], [UR14], desc[UR10] ;  /* 0x00000a200e0095b4 */ /* 0x0005e20008011000 */
[----:B------:R4:W-:Y:S01]  /*4990*/  @!P4 SYNCS.ARRIVE.TRANS64.RED.A0TR RZ, [UR7+0x50], R0 ;  /* 0x00005000ffffc9a7 */ /* 0x0009e20008300407 */
[----:B------:R-:W-:Y:S01]  /*49a0*/  SYNCS.ARRIVE.TRANS64.RED.A1T0 RZ, [UR8], RZ ;  /* 0x000000ffffff79a7 */ /* 0x000fe20008100408 */
[----:B----4-:R-:W-:Y:S01]  /*49b0*/  @!P4 IMAD.X R0, RZ, RZ, R33, P0 ;  /* 0x000000ffff00c224 */ /* 0x010fe200000e0621 */
[----:B------:R-:W4:Y:S02]  /*49c0*/  SYNCS.PHASECHK.TRANS64.TRYWAIT P2, [UR7+0x78], R12 ;  /* 0x0000780cff0075a7 */ /* 0x000f240008041107 */
[----:B--2-4-:R-:W-:Y:S05]  /*49d0*/  @!P2 BRA `(.L_x_92) ;  /* 0x0000007000dca947 */ /* 0x014fea0003800000 */
.L_x_181:
        /* <DEDUP_REMOVED lines=8> */
[----:B------:R-:W-:Y:S01]  /*4a60*/  @!UP1 UIADD3 UR24, UPT, UPT, UR7, 0x4400, URZ ;  /* 0x0000440007189890 */ /* 0x000fe2000fffe0ff */
[----:B------:R-:W-:Y:S01]  /*4a70*/  VOTEU.ALL UP1, P4 ;  /* 0x0000000000ff7886 */ /* 0x000fe20002020000 */
[----:B------:R-:W-:Y:S01]  /*4a80*/  UMOV UR27, UR35 ;  /* 0x00000023001b7c82 */ /* 0x000fe20008000000 */
[----:B------:R-:W-:Y:S02]  /*4a90*/  UMOV UR28, UR36 ;  /* 0x00000024001c7c82 */ /* 0x000fe40008000000 */
[----:B------:R-:W-:Y:S01]  /*4aa0*/  IMAD.U32 R11, RZ, RZ, UR8 ;  /* 0x00000008ff0b7e24 */ /* 0x000fe2000f8e00ff */
[----:B------:R-:W-:Y:S01]  /*4ab0*/  UPRMT UR8, UR37, 0x654, UR25 ;  /* 0x0000065425087896 */ /* 0x000fe20008000019 */
[----:B------:R-:W-:Y:S02]  /*4ac0*/  IMAD.U32 R10, RZ, RZ, UR9 ;  /* 0x00000009ff0a7e24 */ /* 0x000fe4000f8e00ff */
[----:B------:R-:W-:Y:S01]  /*4ad0*/  @!P4 IMAD.X R20, RZ, RZ, R33, P0 ;  /* 0x000000ffff14c224 */ /* 0x000fe200000e0621 */
[----:B------:R-:W-:Y:S02]  /*4ae0*/  @!P4 R2UR UR15, R11 ;  /* 0x000000000b0fc2ca */ /* 0x000fe400000e0000 */
[----:B------:R-:W-:Y:S11]  /*4af0*/  @!P4 R2UR UR14, R10 ;  /* 0x000000000a0ec2ca */ /* 0x000ff600000e0000 */
[----:B------:R-:W-:Y:S02]  /*4b00*/  @!UPT UIADD3 URZ, UPT, UPT, URZ, URZ, URZ ;  /* 0x000000fffffff290 */ /* 0x000fe4000fffe0ff */
[----:B------:R2:W-:Y:S01]  /*4b10*/  @!UP1 UTMALDG.3D [UR24], [UR14], desc[UR10] ;  /* 0x00000a180e0095b4 */ /* 0x0005e20008011000 */
[----:B------:R2:W-:Y:S01]  /*4b20*/  @!P4 SYNCS.ARRIVE.TRANS64.RED.A0TR RZ, [UR7+0x58], R0 ;  /* 0x00005800ffffc9a7 */ /* 0x0005e20008300407 */
[----:B------:R-:W-:Y:S01]  /*4b30*/  SYNCS.ARRIVE.TRANS64.RED.A1T0 RZ, [UR8], RZ ;  /* 0x000000ffffff79a7 */ /* 0x000fe20008100408 */
[----:B------:R-:W4:Y:S02]  /*4b40*/  SYNCS.PHASECHK.TRANS64.TRYWAIT P2, [UR7+0x80], R12 ;  /* 0x0000800cff0075a7 */ /* 0x000f240008041107 */
[----:B--2-4-:R-:W-:Y:S05]  /*4b50*/  @!P2 BRA `(.L_x_93) ;  /* 0x000000700094a947 */ /* 0x014fea0003800000 */
.L_x_183:
[----:B------:R-:W2:Y:S01]  /*4b60*/  LDC.64 R14, c[0x0][0xb10] ;  /* 0x0002c400ff0e7b82 */ /* 0x000ea20000000a00 */
[----:B------:R-:W-:Y:S01]  /*4b70*/  @!P4 R2UR UR8, R20 ;  /* 0x000000001408c2ca */ /* 0x000fe200000e0000 */
[----:B------:R-:W-:Y:S01]  /*4b80*/  VOTEU.ALL UP1, P4 ;  /* 0x0000000000ff7886 */ /* 0x000fe20002020000 */
[----:B------:R-:W-:Y:S01]  /*4b90*/  @!P4 R2UR UR9, R21 ;  /* 0x000000001509c2ca */ /* 0x000fe200000e0000 */
[----:B------:R-:W-:Y:S01]  /*4ba0*/  UMOV UR10, 0x0 ;  /* 0x00000000000a7882 */ /* 0x000fe20000000000 */
[----:B------:R-:W-:Y:S03]  /*4bb0*/  UMOV UR11, 0x10000000 ;  /* 0x10000000000b7882 */ /* 0x000fe60000000000 */
[----:B------:R-:W4:Y:S01]  /*4bc0*/  LDC.64 R10, c[0x0][0xb18] ;  /* 0x0002c600ff0a7b82 */ /* 0x000f220000000a00 */
[----:B------:R-:W-:Y:S01]  /*4bd0*/  @!UP1 UIADD3 UR18, UPT, UPT, UR34, 0x80, URZ ;  /* 0x0000008022129890 */ /* 0x000fe2000fffe0ff */
[----:B------:R-:W-:Y:S01]  /*4be0*/  @P3 SHF.R.U32.HI R28, RZ, 0x10, R25 ;  /* 0x00000010ff1c3819 */ /* 0x000fe20000011619 */
[----:B------:R-:W-:Y:S01]  /*4bf0*/  @!UP1 UIADD3 UR16, UPT, UPT, UR7, 0x8400, URZ ;  /* 0x0000840007109890 */ /* 0x000fe2000fffe0ff */
[----:B------:R-:W-:Y:S01]  /*4c00*/  VIADD R30, R30, 0x1 ;  /* 0x000000011e1e7836 */ /* 0x000fe20000000000 */
[----:B------:R-:W-:Y:S03]  /*4c10*/  VOTEU.ALL UP1, P4 ;  /* 0x0000000000ff7886 */ /* 0x000fe60002020000 */
[----:B------:R-:W5:Y:S01]  /*4c20*/  @!P1 LDC R0, c[0x0][0xb20] ;  /* 0x0002c800ff009b82 */ /* 0x000f620000000800 */
[----:B------:R-:W-:Y:S01]  /*4c30*/  UMOV UR19, UR35 ;  /* 0x0000002300137c82 */ /* 0x000fe20008000000 */
[----:B------:R-:W-:Y:S01]  /*4c40*/  IMAD.U32 R21, RZ, RZ, UR8 ;  /* 0x00000008ff157e24 */ /* 0x000fe2000f8e00ff */
[----:B------:R-:W-:Y:S05]  /*4c50*/  UMOV UR20, UR36 ;  /* 0x0000002400147c82 */ /* 0x000fea0008000000 */
[----:B-1----:R-:W1:Y:S01]  /*4c60*/  @!P1 LDC R3, c[0x0][0xb0c] ;  /* 0x0002c300ff039b82 */ /* 0x002e620000000800 */
[----:B------:R-:W-:Y:S01]  /*4c70*/  IMAD.U32 R20, RZ, RZ, UR9 ;  /* 0x00000009ff147e24 */ /* 0x000fe2000f8e00ff */
[----:B------:R-:W-:Y:S01]  /*4c80*/  UPRMT UR8, UR37, 0x654, UR17 ;  /* 0x0000065425087896 */ /* 0x000fe20008000011 */
[----:B------:R-:W-:Y:S03]  /*4c90*/  @!P4 R2UR UR15, R21 ;  /* 0x00000000150fc2ca */ /* 0x000fe600000e0000 */
[----:B------:R-:W-:Y:S01]  /*4ca0*/  @!P4 R2UR UR14, R20 ;  /* 0x00000000140ec2ca */ /* 0x000fe200000e0000 */
[----:B------:R-:W-:Y:S11]  /*4cb0*/  @!P4 IMAD.MOV.U32 R20, RZ, RZ, 0x4000 ;  /* 0x00004000ff14c424 */ /* 0x000ff600078e00ff */
[----:B------:R-:W-:Y:S01]  /*4cc0*/  @!UPT UIADD3 URZ, UPT, UPT, URZ, URZ, URZ ;  /* 0x000000fffffff290 */ /* 0x000fe2000fffe0ff */
[----:B------:R1:W-:Y:S01]  /*4cd0*/  @!UP1 UTMALDG.3D [UR16], [UR14], desc[UR10] ;  /* 0x00000a100e0095b4 */ /* 0x0003e20008011000 */
[----:B------:R1:W-:Y:S02]  /*4ce0*/  @!P4 SYNCS.ARRIVE.TRANS64.RED.A0TR RZ, [UR7+0x60], R20 ;  /* 0x00006014ffffc9a7 */ /* 0x0003e40008300407 */
[----:B-1----:R-:W-:Y:S01]  /*4cf0*/  @!P1 ISETP.NE.AND P2, PT, R3, 0x1, PT ;  /* 0x000000010300980c */ /* 0x002fe20003f45270 */
[C---:B--2---:R-:W-:Y:S01]  /*4d00*/  @!P1 IMAD.HI.U32 R14, R13.reuse, R14, RZ ;  /* 0x0000000e0d0e9227 */ /* 0x044fe200078e00ff */
[----:B----4-:R-:W-:Y:S03]  /*4d10*/  @!P1 ISETP.NE.AND P0, PT, R10, 0x1, PT ;  /* 0x000000010a00980c */ /* 0x010fe60003f05270 */
[C---:B------:R-:W-:Y:S01]  /*4d20*/  @!P1 IMAD.HI.U32 R11, R8.reuse, R11, RZ ;  /* 0x0000000b080b9227 */ /* 0x040fe200078e00ff */
[----:B------:R-:W-:Y:S04]  /*4d30*/  @!P1 SHF.R.U32.HI R14, RZ, R15, R14 ;  /* 0x0000000fff0e9219 */ /* 0x000fe8000001160e */
[----:B-----5:R-:W-:Y:S01]  /*4d40*/  @!P1 SHF.R.U32.HI R9, RZ, R0, R11 ;  /* 0x00000000ff099219 */ /* 0x020fe2000001160b */
[----:B------:R-:W-:Y:S01]  /*4d50*/  SYNCS.ARRIVE.TRANS64.RED.A1T0 RZ, [UR8], RZ ;  /* 0x000000ffffff79a7 */ /* 0x000fe20008100408 */
[----:B------:R-:W-:Y:S02]  /*4d60*/  @!P1 SEL R14, R13, R14, !P2 ;  /* 0x0000000e0d0e9207 */ /* 0x000fe40005000000 */
[----:B------:R-:W-:Y:S01]  /*4d70*/  @!P1 SEL R9, R8, R9, !P0 ;  /* 0x0000000908099207 */ /* 0x000fe20004000000 */
[----:B------:R-:W1:Y:S04]  /*4d80*/  SYNCS.PHASECHK.TRANS64.TRYWAIT P5, [UR7+0x88], R12 ;  /* 0x0000880cff0075a7 */ /* 0x000e6800080a1107 */
[----:B------:R-:W-:Y:S02]  /*4d90*/  @!P1 IMAD.IADD R0, R9, 0x1, -R14 ;  /* 0x0000000109009824 */ /* 0x000fe400078e0a0e */
[----:B------:R-:W-:Y:S02]  /*4da0*/  @!P1 IMAD.IADD R9, R14, 0x1, -R9 ;  /* 0x000000010e099824 */ /* 0x000fe400078e0a09 */
[----:B------:R-:W-:Y:S02]  /*4db0*/  @!P1 IMAD R13, R0, R3, R13 ;  /* 0x00000003000d9224 */ /* 0x000fe400078e020d */
[----:B------:R-:W-:Y:S01]  /*4dc0*/  @!P1 IMAD R8, R9, R10, R8 ;  /* 0x0000000a09089224 */ /* 0x000fe200078e0208 */
[----:B-1----:R-:W-:Y:S06]  /*4dd0*/  @!P5 BRA `(.L_x_94) ;  /* 0x00000070000cd947 */ /* 0x002fec0003800000 */
.L_x_185:
[----:B-1----:R-:W-:Y:S01]  /*4de0*/  @!P4 IADD3 R3, P0, PT, R32, 0x580, RZ ;  /* 0x000005802003c810 */ /* 0x002fe20007f1e0ff */
[----:B------:R-:W-:Y:S01]  /*4df0*/  VOTEU.ALL UP1, P4 ;  /* 0x0000000000ff7886 */ /* 0x000fe20002020000 */
[----:B------:R-:W-:Y:S01]  /*4e00*/  UMOV UR18, 0x0 ;  /* 0x0000000000127882 */ /* 0x000fe20000000000 */
[----:B------:R-:W-:Y:S01]  /*4e10*/  UMOV UR19, 0x10000000 ;  /* 0x1000000000137882 */ /* 0x000fe20000000000 */
[----:B------:R-:W-:Y:S01]  /*4e20*/  @!P4 R2UR UR9, R3 ;  /* 0x000000000309c2ca */ /* 0x000fe200000e0000 */
[----:B------:R-:W-:Y:S01]  /*4e30*/  @!P4 IMAD.X R0, RZ, RZ, R33, P0 ;  /* 0x000000ffff00c224 */ /* 0x000fe200000e0621 */
[----:B------:R-:W-:Y:S01]  /*4e40*/  @!UP1 UIADD3 UR10, UPT, UPT, UR34, 0xc0, URZ ;  /* 0x000000c0220a9890 */ /* 0x000fe2000fffe0ff */
[----:B------:R-:W-:Y:S01]  /*4e50*/  ISETP.NE.AND P0, PT, R30, 0x2, PT ;  /* 0x000000021e00780c */ /* 0x000fe20003f05270 */
[----:B------:R-:W-:Y:S01]  /*4e60*/  UMOV UR11, UR35 ;  /* 0x00000023000b7c82 */ /* 0x000fe20008000000 */
[----:B------:R-:W-:Y:S01]  /*4e70*/  UMOV UR12, UR36 ;  /* 0x00000024000c7c82 */ /* 0x000fe20008000000 */
[----:B------:R-:W-:Y:S01]  /*4e80*/  @!P4 R2UR UR8, R0 ;  /* 0x000000000008c2ca */ /* 0x000fe200000e0000 */
[----:B------:R-:W-:Y:S01]  /*4e90*/  IMAD.IADD R20, R8, 0x1, R154 ;  /* 0x0000000108147824 */ /* 0x000fe200078e029a */
[----:B------:R-:W-:Y:S01]  /*4ea0*/  @P3 R2UR UR36, R28 ;  /* 0x000000001c2432ca */ /* 0x000fe200000e0000 */
[----:B------:R-:W-:Y:S01]  /*4eb0*/  IMAD.IADD R21, R13, 0x1, R156 ;  /* 0x000000010d157824 */ /* 0x000fe200078e029c */
[----:B------:R-:W-:Y:S02]  /*4ec0*/  SEL R0, RZ, 0x1, P0 ;  /* 0x00000001ff007807 */ /* 0x000fe40000000000 */
[----:B------:R-:W-:Y:S01]  /*4ed0*/  LOP3.LUT R31, R31, 0x1, RZ, 0x3c, !PT ;  /* 0x000000011f1f7812 */ /* 0x000fe200078e3cff */
[----:B------:R-:W-:Y:S01]  /*4ee0*/  IMAD.U32 R10, RZ, RZ, UR9 ;  /* 0x00000009ff0a7e24 */ /* 0x000fe2000f8e00ff */
[----:B------:R-:W-:Y:S01]  /*4ef0*/  @!UP1 UIADD3 UR9, UPT, UPT, UR7, 0x68, URZ ;  /* 0x0000006807099890 */ /* 0x000fe2000fffe0ff */
[----:B------:R-:W-:Y:S02]  /*4f00*/  LOP3.LUT R29, R29, R0, RZ, 0x3c, !PT ;  /* 0x000000001d1d7212 */ /* 0x000fe400078e3cff */
[----:B------:R-:W-:Y:S02]  /*4f10*/  SEL R30, R30, RZ, P0 ;  /* 0x000000ff1e1e7207 */ /* 0x000fe40000000000 */
[----:B------:R-:W-:Y:S01]  /*4f20*/  IMAD.U32 R11, RZ, RZ, UR8 ;  /* 0x00000008ff0b7e24 */ /* 0x000fe2000f8e00ff */
[----:B------:R-:W-:Y:S01]  /*4f30*/  @!P4 R2UR UR14, R10 ;  /* 0x000000000a0ec2ca */ /* 0x000fe200000e0000 */
[----:B------:R-:W-:Y:S01]  /*4f40*/  @!UP1 UIADD3 UR8, UPT, UPT, UR7, 0xc400, URZ ;  /* 0x0000c40007089890 */ /* 0x000fe2000fffe0ff */
[----:B------:R-:W-:Y:S02]  /*4f50*/  VOTEU.ALL UP1, P4 ;  /* 0x0000000000ff7886 */ /* 0x000fe40002020000 */
[----:B------:R-:W-:Y:S11]  /*4f60*/  @!P4 R2UR UR15, R11 ;  /* 0x000000000b0fc2ca */ /* 0x000ff600000e0000 */
[----:B------:R-:W-:Y:S02]  /*4f70*/  @!UPT UIADD3 URZ, UPT, UPT, URZ, URZ, URZ ;  /* 0x000000fffffff290 */ /* 0x000fe4000fffe0ff */
[----:B------:R2:W-:Y:S01]  /*4f80*/  @!UP1 UTMALDG.3D [UR8], [UR14], desc[UR18] ;  /* 0x000012080e0095b4 */ /* 0x0005e20008011000 */
[----:B------:R2:W-:Y:S01]  /*4f90*/  @!P4 SYNCS.ARRIVE.TRANS64.RED.A0TR RZ, [UR7+0x68], R23 ;  /* 0x00006817ffffc9a7 */ /* 0x0005e20008300407 */
[----:B------:R-:W-:Y:S01]  /*4fa0*/  UPLOP3.LUT UP1, UPT, UPT, UPT, UPT, 0x80, 0x8 ;  /* 0x000000000008789c */ /* 0x000fe20003f2f070 */
[----:B------:R-:W-:Y:S01]  /*4fb0*/  SYNCS.ARRIVE.TRANS64.RED.A1T0 RZ, [UR13], RZ ;  /* 0x000000ffffff79a7 */ /* 0x000fe2000810040d */
[----:B------:R-:W-:Y:S09]  /*4fc0*/  @P3 BRA `(.L_x_95) ;  /* 0xfffffff000943947 */ /* 0x000ff2000383ffff */
[----:B------:R-:W-:-:S04]  /*4fd0*/  SHF.L.U32 R3, R31, 0x1f, RZ ;  /* 0x0000001f1f037819 */ /* 0x000fc800000006ff */
[----:B------:R-:W1:Y:S02]  /*4fe0*/  SYNCS.PHASECHK.TRANS64.TRYWAIT P0, [UR7+0x70], R3 ;  /* 0x00007003ff0075a7 */ /* 0x000e640008001107 */
[----:B-1----:R-:W-:Y:S05]  /*4ff0*/  @!P0 BRA `(.L_x_96) ;  /* 0x0000006c009c8947 */ /* 0x002fea0003800000 */
.L_x_187:
[----:B------:R-:W4:Y:S02]  /*5000*/  SYNCS.PHASECHK.TRANS64.TRYWAIT P0, [UR7+0x78], R3 ;  /* 0x00007803ff0075a7 */ /* 0x000f240008001107 */
[----:B----4-:R-:W-:Y:S05]  /*5010*/  @!P0 BRA `(.L_x_97) ;  /* 0x0000006c00ac8947 */ /* 0x010fea0003800000 */
.L_x_189:
[----:B------:R-:W4:Y:S02]  /*5020*/  SYNCS.PHASECHK.TRANS64.TRYWAIT P0, [UR7+0x80], R3 ;  /* 0x00008003ff0075a7 */ /* 0x000f240008001107 */
[----:B----4-:R-:W-:Y:S05]  /*5030*/  @!P0 BRA `(.L_x_98) ;  /* 0x0000006c00bc8947 */ /* 0x010fea0003800000 */
.L_x_191:
[----:B-1----:R-:W-:-:S07]  /*5040*/  MOV R0, UR7 ;  /* 0x0000000700007c02 */ /* 0x002fce0008000f00 */
.L_x_99:
[----:B-1----:R-:W-:-:S04]  /*5050*/  SHF.L.U32 R3, R31, 0x1f, RZ ;  /* 0x0000001f1f037819 */ /* 0x002fc800000006ff */
[----:B------:R1:W4:Y:S03]  /*5060*/  SYNCS.PHASECHK.TRANS64.TRYWAIT P0, [R0+URZ+0x88], R3 ;  /* 0x00008803000075a7 */ /* 0x00032600080011ff */
[----:B----4-:R-:W-:Y:S05]  /*5070*/  @!P0 NANOSLEEP.SYNCS 0x989680 ;  /* 0x009896800000895d */ /* 0x010fea0003900000 */
[----:B------:R-:W4:Y:S02]  /*5080*/  @!P0 SYNCS.PHASECHK.TRANS64 P0, [R0+URZ+0x88], R3 ;  /* 0x00008803000085a7 */ /* 0x000f2400080010ff */
[----:B--2-4-:R-:W-:Y:S05]  /*5090*/  @P0 EXIT ;  /* 0x000000000000094d */ /* 0x014fea0003800000 */
[----:B------:R-:W-:Y:S05]  /*50a0*/  BRA `(.L_x_99) ;  /* 0xfffffffc00e87947 */ /* 0x000fea000383ffff */
.L_x_84:
[----:B------:R-:W-:-:S06]  /*50b0*/  UISETP.GE.AND UP1, UPT, UR10, 0x4, UPT ;  /* 0x000000040a00788c */ /* 0x000fcc000bf26270 */
[----:B------:R-:W-:-:S13]  /*50c0*/  PLOP3.LUT P0, PT, PT, PT, UP1, 0x80, 0x8 ;  /* 0x000000000008781c */ /* 0x000fda0003f0f018 */
[----:B------:R-:W-:Y:S05]  /*50d0*/  @!P0 EXIT ;  /* 0x000000000000894d */ /* 0x000fea0003800000 */
[----:B------:R-:W-:Y:S01]  /*50e0*/  BAR.SYNC.DEFER_BLOCKING 0x6, 0xa0 ;  /* 0x0182800000007b1d */ /* 0x000fe20000010000 */
[C---:B------:R-:W-:Y:S01]  /*50f0*/  IMAD.SHL.U32 R3, R170.reuse, 0x40, RZ ;  /* 0x00000040aa037824 */ /* 0x040fe200078e00ff */
[C---:B------:R-:W-:Y:S01]  /*5100*/  LOP3.LUT R161, R170.reuse, 0x1, RZ, 0xc0, !PT ;  /* 0x00000001aaa17812 */ /* 0x040fe200078ec0ff */
[C---:B------:R-:W-:Y:S02]  /*5110*/  IMAD.U32 R79, R170.reuse, 0x10000, RZ ;  /* 0x00010000aa4f7824 */ /* 0x040fe400078e00ff */
[----:B------:R-:W-:Y:S02]  /*5120*/  HFMA2 R167, -RZ, RZ, 0, 5.9604644775390625e-08 ;  /* 0x00000001ffa77431 */ /* 0x000fe400000001ff */
[C---:B------:R-:W-:Y:S01]  /*5130*/  IMAD.SHL.U32 R160, R170.reuse, 0x8, RZ ;  /* 0x00000008aaa07824 */ /* 0x040fe200078e00ff */
[----:B------:R-:W-:Y:S01]  /*5140*/  UMOV UR48, 0x400 ;  /* 0x0000040000307882 */ /* 0x000fe20000000000 */
[----:B------:R-:W1:Y:S01]  /*5150*/  LDC R159, c[0x0][0x370] ;  /* 0x0000dc00ff9f7b82 */ /* 0x000e620000000800 */
[----:B------:R-:W-:Y:S01]  /*5160*/  ULEA UR48, UR37, UR48, 0x18 ;  /* 0x0000003025307291 */ /* 0x000fe2000f8ec0ff */
[----:B------:R-:W-:Y:S01]  /*5170*/  ISETP.NE.U32.AND P0, PT, R161, 0x1, PT ;  /* 0x00000001a100780c */ /* 0x000fe20003f05070 */
[----:B------:R-:W-:Y:S01]  /*5180*/  IMAD.MOV.U32 R169, RZ, RZ, 0x2 ;  /* 0x00000002ffa97424 */ /* 0x000fe200078e00ff */
[----:B------:R-:W-:Y:S01]  /*5190*/  LOP3.LUT R5, R3, 0x1c0, RZ, 0xc0, !PT ;  /* 0x000001c003057812 */ /* 0x000fe200078ec0ff */
[----:B------:R-:W-:Y:S01]  /*51a0*/  UIADD3 UR4, UPT, UPT, UR48, 0x400, URZ ;  /* 0x0000040030047890 */ /* 0x000fe2000fffe0ff */
[----:B------:R-:W-:Y:S01]  /*51b0*/  LOP3.LUT R79, R79, 0x600000, RZ, 0xc0, !PT ;  /* 0x006000004f4f7812 */ /* 0x000fe200078ec0ff */
[----:B------:R-:W-:Y:S01]  /*51c0*/  IMAD.MOV.U32 R168, RZ, RZ, 0x4 ;  /* 0x00000004ffa87424 */ /* 0x000fe200078e00ff */
[----:B------:R-:W2:Y:S01]  /*51d0*/  LDC R74, c[0x0][0xb0c] ;  /* 0x0002c300ff4a7b82 */ /* 0x000ea20000000800 */
[----:B------:R-:W-:Y:S01]  /*51e0*/  R2P PR, R170, 0x6 ;  /* 0x00000006aa007804 */ /* 0x000fe20000000000 */
[----:B------:R-:W-:Y:S01]  /*51f0*/  IMAD.MOV.U32 R76, RZ, RZ, RZ ;  /* 0x000000ffff4c7224 */ /* 0x000fe200078e00ff */
[----:B------:R-:W-:Y:S01]  /*5200*/  LOP3.LUT R160, R5, 0x38, R160, 0xf8, !PT ;  /* 0x0000003805a07812 */ /* 0x000fe200078ef8a0 */
[----:B------:R-:W-:Y:S01]  /*5210*/  IMAD.MOV.U32 R166, RZ, RZ, RZ ;  /* 0x000000ffffa67224 */ /* 0x000fe200078e00ff */
[----:B------:R-:W-:Y:S01]  /*5220*/  P2R R2, PR, RZ, 0x1 ;  /* 0x00000001ff027803 */ /* 0x000fe20000000000 */
[----:B------:R-:W-:Y:S01]  /*5230*/  IMAD.MOV.U32 R173, RZ, RZ, RZ ;  /* 0x000000ffffad7224 */ /* 0x000fe200078e00ff */
[----:B------:R-:W-:Y:S01]  /*5240*/  LOP3.LUT R160, R160, 0x1e00, R3, 0xf8, !PT ;  /* 0x00001e00a0a07812 */ /* 0x000fe200078ef803 */
[----:B------:R-:W3:Y:S01]  /*5250*/  LDC R157, c[0x0][0xb20] ;  /* 0x0002c800ff9d7b82 */ /* 0x000ee20000000800 */
[----:B------:R-:W4:Y:S01]  /*5260*/  LDS R0, [UR48+0x130] ;  /* 0x00013030ff007984 */ /* 0x000f220008000800 */
[----:B------:R-:W-:Y:S01]  /*5270*/  LOP3.LUT R170, R170, 0x60, RZ, 0xc0, !PT ;  /* 0x00000060aaaa7812 */ /* 0x000fe200078ec0ff */
[----:B------:R-:W-:Y:S01]  /*5280*/  IMAD.U32 R163, RZ, RZ, UR4 ;  /* 0x00000004ffa37e24 */ /* 0x000fe2000f8e00ff */
[----:B------:R-:W-:Y:S01]  /*5290*/  MOV R165, RZ ;  /* 0x000000ff00a57202 */ /* 0x000fe20000000f00 */
[----:B------:R-:W1:Y:S01]  /*52a0*/  LDCU.64 UR52, c[0x0][0x348] ;  /* 0x00006900ff3477ac */ /* 0x000e620008000a00 */
[----:B------:R-:W-:-:S02]  /*52b0*/  SEL R169, R169, 0xfffffffe, !P1 ;  /* 0xfffffffea9a97807 */ /* 0x000fc40004800000 */
[----:B------:R-:W1:Y:S01]  /*52c0*/  LDC R73, c[0x0][0xb30] ;  /* 0x0002cc00ff497b82 */ /* 0x000e620000000800 */
[----:B------:R-:W-:Y:S01]  /*52d0*/  SEL R168, R168, 0xfffffffc, !P2 ;  /* 0xfffffffca8a87807 */ /* 0x000fe20005000000 */
[----:B------:R-:W1:Y:S01]  /*52e0*/  LDCU.64 UR38, c[0x0][0x888] ;  /* 0x00011100ff2677ac */ /* 0x000e620008000a00 */
[----:B------:R-:W1:Y:S05]  /*52f0*/  LDCU.64 UR44, c[0x0][0x890] ;  /* 0x00011200ff2c77ac */ /* 0x000e6a0008000a00 */
[----:B------:R-:W1:Y:S01]  /*5300*/  LDC.64 R152, c[0x0][0xb10] ;  /* 0x0002c400ff987b82 */ /* 0x000e620000000a00 */
[----:B------:R-:W-:Y:S01]  /*5310*/  UMOV UR49, URZ ;  /* 0x000000ff00317c82 */ /* 0x000fe20008000000 */
[----:B------:R-:W-:-:S06]  /*5320*/  UMOV UR51, URZ ;  /* 0x000000ff00337c82 */ /* 0x000fcc0008000000 */
[----:B------:R-:W1:Y:S08]  /*5330*/  LDC.64 R70, c[0x0][0xb18] ;  /* 0x0002c600ff467b82 */ /* 0x000e700000000a00 */
[----:B------:R-:W1:Y:S08]  /*5340*/  LDC.64 R68, c[0x0][0xb28] ;  /* 0x0002ca00ff447b82 */ /* 0x000e700000000a00 */
[----:B------:R-:W1:Y:S01]  /*5350*/  LDC.64 R150, c[0x0][0x8b0] ;  /* 0x00022c00ff967b82 */ /* 0x000e620000000a00 */
[----:B----4-:R-:W-:-:S07]  /*5360*/  IMAD.IADD R79, R0, 0x1, R79 ;  /* 0x00000001004f7824 */ /* 0x010fce00078e024f */
[----:B------:R-:W4:Y:S08]  /*5370*/  LDC.64 R148, c[0x0][0x8a8] ;  /* 0x00022a00ff947b82 */ /* 0x000f300000000a00 */
[----:B--23--:R-:W1:Y:S02]  /*5380*/  LDC R158, c[0x0][0x374] ;  /* 0x0000dd00ff9e7b82 */ /* 0x00ce640000000800 */
.L_x_143:
[----:B------:R-:W-:Y:S02]  /*5390*/  LEA R0, R173, UR48, 0x3 ;  /* 0x00000030ad007c11 */ /* 0x000fe4000f8e18ff */
[----:B------:R-:W-:Y:S02]  /*53a0*/  SHF.L.U32 R3, R165, 0x1f, RZ ;  /* 0x0000001fa5037819 */ /* 0x000fe400000006ff */
[----:B-1----:R-:W-:Y:S02]  /*53b0*/  LEA R16, R173, UR48, 0x4 ;  /* 0x00000030ad107c11 */ /* 0x002fe4000f8e20ff */
[----:B------:R-:W2:Y:S02]  /*53c0*/  SYNCS.PHASECHK.TRANS64.TRYWAIT P0, [R0+URZ+0xa0], R3 ;  /* 0x0000a003000075a7 */ /* 0x000ea400080011ff */
[----:B--2---:R-:W-:Y:S05]  /*53d0*/  @!P0 BRA `(.L_x_100) ;  /* 0x0000006800ec8947 */ /* 0x004fea0003800000 */
.L_x_192:
[----:B------:R-:W3:Y:S01]  /*53e0*/  LDC.64 R12, c[0x0][0xb10] ;  /* 0x0002c400ff0c7b82 */ /* 0x000ee20000000a00 */
[----:B------:R-:W4:Y:S01]  /*53f0*/  LDS.128 R16, [R16+0x110] ;  /* 0x0001100010107984 */ /* 0x000f220000000c00 */
[----:B-1----:R-:W-:Y:S01]  /*5400*/  ISETP.NE.AND P1, PT, R73, 0x1, PT ;  /* 0x000000014900780c */ /* 0x002fe20003f25270 */
[----:B--2---:R-:W-:Y:S01]  /*5410*/  VIADD R0, R0, 0xb0 ;  /* 0x000000b000007836 */ /* 0x004fe20000000000 */
[----:B------:R-:W-:Y:S04]  /*5420*/  ISETP.GE.AND P0, PT, R72, 0x1, PT ;  /* 0x000000014800780c */ /* 0x000fe80003f06270 */
[----:B------:R-:W1:Y:S01]  /*5430*/  LDC.64 R10, c[0x0][0xb18] ;  /* 0x0002c600ff0a7b82 */ /* 0x000e620000000a00 */
[----:B------:R-:W-:Y:S01]  /*5440*/  PRMT R0, RZ, 0x654, R0 ;  /* 0x00000654ff007816 */ /* 0x000fe20000000000 */
[----:B------:R-:W-:Y:S01]  /*5450*/  @!PT LDS RZ, [RZ] ;  /* 0x00000000fffff984 */ /* 0x000fe20000000800 */
[----:B------:R-:W-:Y:S01]  /*5460*/  @!PT LDS RZ, [RZ] ;  /* 0x00000000fffff984 */ /* 0x000fe20000000800 */
[----:B------:R-:W-:Y:S01]  /*5470*/  @!PT LDS RZ, [RZ] ;  /* 0x00000000fffff984 */ /* 0x000fe20000000800 */
[----:B------:R-:W-:Y:S01]  /*5480*/  @!PT LDS RZ, [RZ] ;  /* 0x00000000fffff984 */ /* 0x000fe20000000800 */
[----:B------:R2:W-:Y:S06]  /*5490*/  MEMBAR.ALL.CTA ;  /* 0x0000000000007992 */ /* 0x0005ec0000008000 */
[----:B--2---:R-:W2:Y:S01]  /*54a0*/  FENCE.VIEW.ASYNC.S ;  /* 0x00000000000073c6 */ /* 0x004ea20000000000 */
[----:B------:R-:W1:Y:S08]  /*54b0*/  @!P1 LDC R14, c[0x0][0xb20] ;  /* 0x0002c800ff0e9b82 */ /* 0x000e700000000800 */
[----:B------:R-:W1:Y:S01]  /*54c0*/  @!P1 LDC R9, c[0x0][0xb0c] ;  /* 0x0002c300ff099b82 */ /* 0x000e620000000800 */
[----:B--2---:R2:W-:Y:S01]  /*54d0*/  SYNCS.ARRIVE.TRANS64.RED.A1T0 RZ, [R0+URZ], RZ ;  /* 0x000000ff00ff79a7 */ /* 0x0045e200081004ff */
[----:B----4-:R-:W-:Y:S04]  /*54e0*/  LOP3.LUT P4, RZ, R18, 0x1, RZ, 0xc0, !PT ;  /* 0x0000000112ff7812 */ /* 0x010fe8000788c0ff */
[----:B------:R-:W-:Y:S09]  /*54f0*/  P2R R171, PR, RZ, 0x10 ;  /* 0x00000010ffab7803 */ /* 0x000ff20000000000 */
[----:B------:R-:W-:Y:S02]  /*5500*/  @P4 MOV R77, R16 ;  /* 0x00000010004d4202 */ /* 0x000fe40000000f00 */
[----:B------:R-:W-:Y:S01]  /*5510*/  @P4 LOP3.LUT R75, R17, 0xffff, RZ, 0xc0, !PT ;  /* 0x0000ffff114b4812 */ /* 0x000fe200078ec0ff */
[----:B--23--:R-:W-:Y:S06]  /*5520*/  @!P0 BRA `(.L_x_101) ;  /* 0x0000000000a48947 */ /* 0x00cfec0003800000 */
[----:B------:R-:W-:Y:S01]  /*5530*/  IMAD.HI.U32 R24, R158, R71, RZ ;  /* 0x000000479e187227 */ /* 0x000fe200078e00ff */
[----:B------:R-:W-:Y:S02]  /*5540*/  ISETP.NE.AND P0, PT, R70, 0x1, PT ;  /* 0x000000014600780c */ /* 0x000fe40003f05270 */
[----:B------:R-:W-:Y:S01]  /*5550*/  ISETP.NE.AND P2, PT, R72, 0x1, PT ;  /* 0x000000014800780c */ /* 0x000fe20003f45270 */
[-C--:B------:R-:W-:Y:S01]  /*5560*/  IMAD.HI.U32 R22, R159, R152.reuse, RZ ;  /* 0x000000989f167227 */ /* 0x080fe200078e00ff */
[----:B------:R-:W-:Y:S02]  /*5570*/  SHF.R.U32.HI R23, RZ, R157, R24 ;  /* 0x0000009dff177219 */ /* 0x000fe40000011618 */
[----:B------:R-:W-:Y:S01]  /*5580*/  ISETP.NE.AND P3, PT, R74, 0x1, PT ;  /* 0x000000014a00780c */ /* 0x000fe20003f65270 */
[----:B------:R-:W-:Y:S01]  /*5590*/  IMAD.HI.U32 R28, R75, R71, RZ ;  /* 0x000000474b1c7227 */ /* 0x000fe200078e00ff */
[----:B------:R-:W-:Y:S02]  /*55a0*/  SHF.R.U32.HI R22, RZ, R153, R22 ;  /* 0x00000099ff167219 */ /* 0x000fe40000011616 */
[----:B------:R-:W-:Y:S01]  /*55b0*/  SEL R3, R158, R23, !P0 ;  /* 0x000000179e037207 */ /* 0x000fe20004000000 */
[----:B------:R-:W-:Y:S01]  /*55c0*/  IMAD.HI.U32 R26, R77, R152, RZ ;  /* 0x000000984d1a7227 */ /* 0x000fe200078e00ff */
[----:B------:R-:W-:Y:S03]  /*55d0*/  SEL R7, R159, R22, !P3 ;  /* 0x000000169f077207 */ /* 0x000fe60005800000 */
[-C--:B------:R-:W-:Y:S01]  /*55e0*/  IMAD.HI.U32 R22, R3, R68.reuse, RZ ;  /* 0x0000004403167227 */ /* 0x080fe200078e00ff */
[----:B------:R-:W-:Y:S03]  /*55f0*/  SHF.R.U32.HI R26, RZ, R153, R26 ;  /* 0x00000099ff1a7219 */ /* 0x000fe6000001161a */
[----:B------:R-:W-:Y:S01]  /*5600*/  IMAD.HI.U32 R24, R7, R68, RZ ;  /* 0x0000004407187227 */ /* 0x000fe200078e00ff */
[----:B------:R-:W-:Y:S02]  /*5610*/  @P2 SHF.R.U32.HI R3, RZ, R69, R22 ;  /* 0x00000045ff032219 */ /* 0x000fe40000011616 */
[----:B------:R-:W-:Y:S02]  /*5620*/  SHF.R.U32.HI R22, RZ, R157, R28 ;  /* 0x0000009dff167219 */ /* 0x000fe4000001161c */
[----:B------:R-:W-:Y:S01]  /*5630*/  @P2 SHF.R.U32.HI R7, RZ, R69, R24 ;  /* 0x00000045ff072219 */ /* 0x000fe20000011618 */
[C---:B------:R-:W-:Y:S01]  /*5640*/  IMAD R2, R72.reuse, R3, RZ ;  /* 0x0000000348027224 */ /* 0x040fe200078e02ff */
[----:B------:R-:W-:Y:S02]  /*5650*/  SEL R5, R75, R22, !P0 ;  /* 0x000000164b057207 */ /* 0x000fe40004000000 */
[----:B------:R-:W-:Y:S01]  /*5660*/  SEL R3, R77, R26, !P3 ;  /* 0x0000001a4d037207 */ /* 0x000fe20005800000 */
[----:B------:R-:W-:Y:S01]  /*5670*/  IMAD R4, R72, R7, RZ ;  /* 0x0000000748047224 */ /* 0x000fe200078e02ff */
[C---:B------:R-:W-:Y:S01]  /*5680*/  ISETP.GE.AND P0, PT, R5.reuse, R2, PT ;  /* 0x000000020500720c */ /* 0x040fe20003f06270 */
[----:B------:R-:W-:Y:S03]  /*5690*/  IMAD.HI.U32 R6, R5, R68, RZ ;  /* 0x0000004405067227 */ /* 0x000fe600078e00ff */
[----:B------:R-:W-:Y:S01]  /*56a0*/  ISETP.GE.OR P0, PT, R3, R4, P0 ;  /* 0x000000040300720c */ /* 0x000fe20000706670 */
[----:B------:R-:W-:Y:S01]  /*56b0*/  IMAD.MOV R4, RZ, RZ, -R3 ;  /* 0x000000ffff047224 */ /* 0x000fe200078e0a03 */
[-C--:B------:R-:W-:Y:S03]  /*56c0*/  SHF.R.U32.HI R6, RZ, R69.reuse, R6 ;  /* 0x00000045ff067219 */ /* 0x080fe60000011606 */
[----:B------:R-:W-:Y:S01]  /*56d0*/  IMAD R77, R74, R4, R77 ;  /* 0x000000044a4d7224 */ /* 0x000fe200078e024d */
[----:B------:R-:W-:Y:S05]  /*56e0*/  SEL R15, R5, R6, !P2 ;  /* 0x00000006050f7207 */ /* 0x000fea0005000000 */
[----:B------:R-:W-:Y:S02]  /*56f0*/  IMAD.MOV R6, RZ, RZ, -R15 ;  /* 0x000000ffff067224 */ /* 0x000fe400078e0a0f */
[C---:B------:R-:W-:Y:S04]  /*5700*/  @!P0 IMAD.HI.U32 R2, R3.reuse, R68, RZ ;  /* 0x0000004403028227 */ /* 0x040fe800078e00ff */
[----:B------:R-:W-:Y:S01]  /*5710*/  IMAD R6, R72, R6, R5 ;  /* 0x0000000648067224 */ /* 0x000fe200078e0205 */
[----:B------:R-:W-:Y:S04]  /*5720*/  @!P0 SHF.R.U32.HI R2, RZ, R69, R2 ;  /* 0x00000045ff028219 */ /* 0x000fe80000011602 */
[----:B------:R-:W-:Y:S02]  /*5730*/  @!P0 SEL R0, R3, R2, !P2 ;  /* 0x0000000203008207 */ /* 0x000fe40005000000 */
[----:B------:R-:W-:Y:S02]  /*5740*/  IADD3 R2, PT, PT, -R5, RZ, RZ ;  /* 0x000000ff05027210 */ /* 0x000fe40007ffe1ff */
[----:B------:R-:W-:Y:S01]  /*5750*/  @!P0 IADD3 R8, PT, PT, R15, -R0, RZ ;  /* 0x800000000f088210 */ /* 0x000fe20007ffe0ff */
[----:B------:R-:W-:Y:S02]  /*5760*/  @!P0 IMAD R0, R7, R6, R0 ;  /* 0x0000000607008224 */ /* 0x000fe400078e0200 */
[----:B------:R-:W-:Y:S02]  /*5770*/  IMAD R75, R70, R2, R75 ;  /* 0x00000002464b7224 */ /* 0x000fe400078e024b */
[----:B------:R-:W-:Y:S02]  /*5780*/  @!P0 IMAD R5, R8, R72, R3 ;  /* 0x0000004808058224 */ /* 0x000fe400078e0203 */
[----:B------:R-:W-:Y:S04]  /*5790*/  @!P0 IMAD.MOV.U32 R3, RZ, RZ, R0 ;  /* 0x000000ffff038224 */ /* 0x000fe800078e0000 */
[----:B------:R-:W-:Y:S02]  /*57a0*/  IMAD R77, R3, R74, R77 ;  /* 0x0000004a034d7224 */ /* 0x000fe400078e024d */
[----:B------:R-:W-:Y:S07]  /*57b0*/  IMAD R75, R5, R70, R75 ;  /* 0x00000046054b7224 */ /* 0x000fee00078e024b */
.L_x_101:
[----:B-1----:R-:W-:Y:S01]  /*57c0*/  @!P1 ISETP.NE.AND P0, PT, R10, 0x1, PT ;  /* 0x000000010a00980c */ /* 0x002fe20003f05270 */
[----:B------:R-:W-:Y:S01]  /*57d0*/  @!P1 IMAD.HI.U32 R3, R75, R11, RZ ;  /* 0x0000000b4b039227 */ /* 0x000fe200078e00ff */
[----:B------:R-:W-:Y:S01]  /*57e0*/  R2UR UR42, R21 ;  /* 0x00000000152a72ca */ /* 0x000fe200000e0000 */
[----:B------:R-:W-:Y:S01]  /*57f0*/  BSSY.RECONVERGENT B6, `(.L_x_102) ;  /* 0x0000031000067945 */ /* 0x000fe20003800200 */
[----:B------:R-:W-:Y:S01]  /*5800*/  R2UR UR41, R20 ;  /* 0x00000000142972ca */ /* 0x000fe200000e0000 */
[----:B------:R-:W-:Y:S01]  /*5810*/  @!P1 IMAD.HI.U32 R0, R77, R12, RZ ;  /* 0x0000000c4d009227 */ /* 0x000fe200078e00ff */
[----:B------:R-:W-:Y:S02]  /*5820*/  @!P1 SHF.R.U32.HI R2, RZ, R14, R3 ;  /* 0x0000000eff029219 */ /* 0x000fe40000011603 */
[----:B------:R-:W-:Y:S01]  /*5830*/  @!P1 ISETP.NE.AND P2, PT, R9, 0x1, PT ;  /* 0x000000010900980c */ /* 0x000fe20003f45270 */
[----:B------:R-:W-:Y:S01]  /*5840*/  VIADD R173, R173, 0x1 ;  /* 0x00000001adad7836 */ /* 0x000fe20000000000 */
[----:B------:R-:W-:Y:S02]  /*5850*/  @!P1 SEL R2, R75, R2, !P0 ;  /* 0x000000024b029207 */ /* 0x000fe40004000000 */
[----:B------:R-:W-:Y:S02]  /*5860*/  @!P1 SHF.R.U32.HI R0, RZ, R13, R0 ;  /* 0x0000000dff009219 */ /* 0x000fe40000011600 */
[----:B------:R-:W-:Y:S01]  /*5870*/  LOP3.LUT P0, RZ, R163, 0x3f0, RZ, 0xc0, !PT ;  /* 0x000003f0a3ff7812 */ /* 0x000fe2000780c0ff */
[----:B------:R-:W-:Y:S01]  /*5880*/  USHF.L.U32 UR42, UR42, 0x7, URZ ;  /* 0x000000072a2a7899 */ /* 0x000fe200080006ff */
[----:B------:R-:W-:Y:S01]  /*5890*/  @!P1 SEL R3, R77, R0, !P2 ;  /* 0x000000004d039207 */ /* 0x000fe20005000000 */
[----:B------:R-:W-:Y:S01]  /*58a0*/  USHF.L.U32 UR41, UR41, 0x8, URZ ;  /* 0x0000000829297899 */ /* 0x000fe200080006ff */
[----:B------:R-:W-:Y:S03]  /*58b0*/  @P4 SHF.R.U32.HI R164, RZ, 0x10, R17 ;  /* 0x00000010ffa44819 */ /* 0x000fe60000011611 */
[----:B------:R-:W-:Y:S02]  /*58c0*/  @!P1 IMAD.IADD R0, R2, 0x1, -R3 ;  /* 0x0000000102009824 */ /* 0x000fe400078e0a03 */
[----:B------:R-:W-:Y:S02]  /*58d0*/  @!P1 IMAD.IADD R2, R3, 0x1, -R2 ;  /* 0x0000000103029824 */ /* 0x000fe400078e0a02 */
[----:B------:R-:W-:Y:S02]  /*58e0*/  @!P1 IMAD R77, R0, R9, R77 ;  /* 0x00000009004d9224 */ /* 0x000fe400078e024d */
[----:B------:R-:W-:Y:S01]  /*58f0*/  @!P1 IMAD R75, R2, R10, R75 ;  /* 0x0000000a024b9224 */ /* 0x000fe200078e024b */
[----:B------:R-:W-:Y:S06]  /*5900*/  @!P0 BRA `(.L_x_103) ;  /* 0x00000000007c8947 */ /* 0x000fec0003800000 */
[----:B------:R-:W1:Y:S01]  /*5910*/  LDCU.64 UR8, c[0x4][0x80] ;  /* 0x01001000ff0877ac */ /* 0x000e620008000a00 */
[----:B------:R-:W-:Y:S01]  /*5920*/  MOV R2, 0x0 ;  /* 0x0000000000027802 */ /* 0x000fe20000000f00 */
[----:B------:R-:W-:Y:S02]  /*5930*/  HFMA2 R12, -RZ, RZ, 0, 5.9604644775390625e-08 ;  /* 0x00000001ff0c7431 */ /* 0x000fe400000001ff */
[----:B------:R-:W-:Y:S01]  /*5940*/  IMAD.MOV.U32 R8, RZ, RZ, 0x70 ;  /* 0x00000070ff087424 */ /* 0x000fe200078e00ff */
[----:B------:R2:W3:Y:S01]  /*5950*/  LDC.64 R14, c[0x4][R2] ;  /* 0x01000000020e7b82 */ /* 0x0004e20000000a00 */
[----:B------:R-:W4:Y:S01]  /*5960*/  LDCU.64 UR6, c[0x4][0x88] ;  /* 0x01001100ff0677ac */ /* 0x000f220008000a00 */
[----:B------:R-:W-:Y:S01]  /*5970*/  IMAD.MOV.U32 R13, RZ, RZ, RZ ;  /* 0x000000ffff0d7224 */ /* 0x000fe200078e00ff */
[----:B------:R-:W2:Y:S01]  /*5980*/  LDCU.64 UR4, c[0x4][0x8] ;  /* 0x01000100ff0477ac */ /* 0x000ea20008000a00 */
[----:B-1----:R-:W-:Y:S01]  /*5990*/  MOV R5, UR9 ;  /* 0x0000000900057c02 */ /* 0x002fe20008000f00 */
[----:B------:R-:W-:Y:S01]  /*59a0*/  IMAD.U32 R4, RZ, RZ, UR8 ;  /* 0x00000008ff047e24 */ /* 0x000fe2000f8e00ff */
[----:B----4-:R-:W-:Y:S01]  /*59b0*/  MOV R7, UR7 ;  /* 0x0000000700077c02 */ /* 0x010fe20008000f00 */
[----:B------:R-:W-:Y:S01]  /*59c0*/  IMAD.U32 R6, RZ, RZ, UR6 ;  /* 0x00000006ff067e24 */ /* 0x000fe2000f8e00ff */
[----:B--2---:R-:W-:Y:S01]  /*59d0*/  MOV R11, UR5 ;  /* 0x00000005000b7c02 */ /* 0x004fe20008000f00 */
[----:B------:R-:W-:Y:S02]  /*59e0*/  IMAD.U32 R10, RZ, RZ, UR4 ;  /* 0x00000004ff0a7e24 */ /* 0x000fe4000f8e00ff */
[----:B------:R-:W-:Y:S07]  /*59f0*/  LEPC R20, `(.L_x_104) ;  /* 0x000000001014794e */ /* 0x000fee0000000000 */
[----:B---3-5:R-:W-:Y:S05]  /*5a00*/  CALL.ABS.NOINC R14 ;  /* 0x000000000e007343 */ /* 0x028fea0003c00000 */
.L_x_104:
[----:B------:R-:W1:Y:S01]  /*5a10*/  LDCU.64 UR8, c[0x4][0x80] ;  /* 0x01001000ff0877ac */ /* 0x000e620008000a00 */
[----:B------:R-:W2:Y:S01]  /*5a20*/  LDC.64 R2, c[0x4][R2] ;  /* 0x0100000002027b82 */ /* 0x000ea20000000a00 */
[----:B------:R-:W-:Y:S02]  /*5a30*/  HFMA2 R12, -RZ, RZ, 0, 5.9604644775390625e-08 ;  /* 0x00000001ff0c7431 */ /* 0x000fe400000001ff */
[----:B------:R-:W-:Y:S02]  /*5a40*/  IMAD.MOV.U32 R8, RZ, RZ, 0x70 ;  /* 0x00000070ff087424 */ /* 0x000fe400078e00ff */
[----:B------:R-:W-:Y:S01]  /*5a50*/  IMAD.MOV.U32 R13, RZ, RZ, RZ ;  /* 0x000000ffff0d7224 */ /* 0x000fe200078e00ff */
[----:B------:R-:W3:Y:S01]  /*5a60*/  LDCU.64 UR6, c[0x4][0x88] ;  /* 0x01001100ff0677ac */ /* 0x000ee20008000a00 */
[----:B------:R-:W4:Y:S01]  /*5a70*/  LDCU.64 UR4, c[0x4][0x8] ;  /* 0x01000100ff0477ac */ /* 0x000f220008000a00 */
[----:B-1----:R-:W-:Y:S02]  /*5a80*/  MOV R4, UR8 ;  /* 0x0000000800047c02 */ /* 0x002fe40008000f00 */
[----:B------:R-:W-:Y:S02]  /*5a90*/  MOV R5, UR9 ;  /* 0x0000000900057c02 */ /* 0x000fe40008000f00 */
[----:B---3--:R-:W-:Y:S01]  /*5aa0*/  MOV R7, UR7 ;  /* 0x0000000700077c02 */ /* 0x008fe20008000f00 */
[----:B------:R-:W-:Y:S01]  /*5ab0*/  IMAD.U32 R6, RZ, RZ, UR6 ;  /* 0x00000006ff067e24 */ /* 0x000fe2000f8e00ff */
[----:B----4-:R-:W-:Y:S01]  /*5ac0*/  MOV R11, UR5 ;  /* 0x00000005000b7c02 */ /* 0x010fe20008000f00 */
[----:B------:R-:W-:Y:S02]  /*5ad0*/  IMAD.U32 R10, RZ, RZ, UR4 ;  /* 0x00000004ff0a7e24 */ /* 0x000fe4000f8e00ff */
[----:B------:R-:W-:Y:S07]  /*5ae0*/  LEPC R20, `(.L_x_103) ;  /* 0x000000001014794e */ /* 0x000fee0000000000 */
[----:B--2---:R-:W-:Y:S05]  /*5af0*/  CALL.ABS.NOINC R2 ;  /* 0x0000000002007343 */ /* 0x004fea0003c00000 */
.L_x_103:
[----:B------:R-:W-:Y:S05]  /*5b00*/  BSYNC.RECONVERGENT B6 ;  /* 0x0000000000067941 */ /* 0x000fea0003800200 */
.L_x_102:
[----:B------:R-:W-:Y:S01]  /*5b10*/  ISETP.NE.U32.AND P4, PT, R150, RZ, PT ;  /* 0x000000ff9600720c */ /* 0x000fe20003f85070 */
[----:B------:R-:W-:Y:S01]  /*5b20*/  UISETP.NE.AND UP2, UPT, UR50, URZ, UPT ;  /* 0x000000ff3200728c */ /* 0x000fe2000bf45270 */
[----:B------:R-:W-:Y:S01]  /*5b30*/  ISETP.NE.U32.AND P2, PT, RZ, UR38, PT ;  /* 0x00000026ff007c0c */ /* 0x000fe2000bf45070 */
[----:B------:R-:W-:Y:S01]  /*5b40*/  UISETP.NE.U32.AND UP1, UPT, UR44, URZ, UPT ;  /* 0x000000ff2c00728c */ /* 0x000fe2000bf25070 */
[----:B------:R-:W-:Y:S01]  /*5b50*/  ISETP.NE.AND.EX P4, PT, R151, RZ, PT, P4 ;  /* 0x000000ff9700720c */ /* 0x000fe20003f85340 */
[----:B------:R-:W-:Y:S01]  /*5b60*/  UPLOP3.LUT UP0, UPT, UPT, UPT, UPT, 0x40, 0x4 ;  /* 0x000000000004789c */ /* 0x000fe20003f0e870 */
[----:B------:R-:W-:Y:S01]  /*5b70*/  ISETP.NE.AND.EX P2, PT, RZ, UR39, PT, P2 ;  /* 0x00000027ff007c0c */ /* 0x000fe2000bf45320 */
[----:B------:R-:W-:Y:S01]  /*5b80*/  UISETP.NE.AND.EX UP1, UPT, UR45, URZ, UPT, UP1 ;  /* 0x000000ff2d00728c */ /* 0x000fe2000bf25310 */
[----:B------:R-:W-:Y:S04]  /*5b90*/  PLOP3.LUT P1, PT, PT, PT, UP2, 0x80, 0x8 ;  /* 0x000000000008781c */ /* 0x000fe80003f2f028 */
[----:B------:R-:W-:Y:S06]  /*5ba0*/  @UP2 UPLOP3.LUT UP0, UPT, UPT, UPT, UP1, 0x80, 0x8 ;  /* 0x000000000008289c */ /* 0x000fec0003f0f010 */
[----:B------:R-:W-:Y:S01]  /*5bb0*/  PLOP3.LUT P0, PT, PT, PT, UP0, 0x80, 0x8 ;  /* 0x000000000008781c */ /* 0x000fe20003f0f008 */
[----:B------:R-:W-:Y:S01]  /*5bc0*/  @!UPT UIADD3 URZ, UPT, UPT, URZ, URZ, URZ ;  /* 0x000000fffffff290 */ /* 0x000fe2000fffe0ff */
[----:B------:R-:W-:Y:S11]  /*5bd0*/  BRA.U !UP1, `(.L_x_105) ;  /* 0x0000000109387547 */ /* 0x000ff6000b800000 */
[----:B------:R-:W-:Y:S01]  /*5be0*/  UISETP.NE.U32.AND UP0, UPT, UR38, URZ, UPT ;  /* 0x000000ff2600728c */ /* 0x000fe2000bf05070 */
[----:B------:R-:W-:Y:S02]  /*5bf0*/  HFMA2 R0, -RZ, RZ, 0, 5.9604644775390625e-08 ;  /* 0x00000001ff007431 */ /* 0x000fe400000001ff */
[----:B------:R-:W-:Y:S01]  /*5c00*/  IMAD.MOV.U32 R155, RZ, RZ, 0x1 ;  /* 0x00000001ff9b7424 */ /* 0x000fe200078e00ff */
[----:B------:R-:W-:Y:S06]  /*5c10*/  UISETP.NE.AND.EX UP0, UPT, UR39, URZ, UPT, UP0 ;  /* 0x000000ff2700728c */ /* 0x000fec000bf05300 */
[----:B------:R-:W-:Y:S05]  /*5c20*/  PLOP3.LUT P3, PT, PT, PT, UP0, 0x80, 0x8 ;  /* 0x000000000008781c */ /* 0x000fea0003f6f008 */
[----:B------:R-:W1:Y:S01]  /*5c30*/  @UP0 LDCU.64 UR6, c[0x0][0x888] ;  /* 0x00011100ff0607ac */ /* 0x000e620008000a00 */
[----:B------:R-:W-:Y:S07]  /*5c40*/  @UP0 UIMAD UR4, UR36, UR44, URZ ;  /* 0x0000002c240402a4 */ /* 0x000fee000f8e02ff */
[----:B------:R-:W-:Y:S01]  /*5c50*/  @!P3 PRMT R155, R0, 0x7610, R155 ;  /* 0x00007610009bb816 */ /* 0x000fe2000000009b */
[----:B-1----:R-:W-:Y:S03]  /*5c60*/  @UP0 UIMAD.WIDE UR6, UR4, 0x4, UR6 ;  /* 0x00000004040608a5 */ /* 0x002fe6000f8e0206 */
[----:B------:R-:W1:Y:S03]  /*5c70*/  @!UP0 LDCU UR4, c[0x0][0x880] ;  /* 0x00011000ff0487ac */ /* 0x000e660008000800 */
[----:B------:R-:W-:Y:S01]  /*5c80*/  IMAD.U32 R2, RZ, RZ, UR6 ;  /* 0x00000006ff027e24 */ /* 0x000fe2000f8e00ff */
[----:B------:R-:W-:Y:S05]  /*5c90*/  MOV R3, UR7 ;  /* 0x0000000700037c02 */ /* 0x000fea0008000f00 */
[----:B-----5:R2:W5:Y:S02]  /*5ca0*/  @P3 LDG.E R81, desc[UR46][R2.64] ;  /* 0x0000002e02513981 */ /* 0x020564000c1e1900 */
[----:B-12---:R-:W-:Y:S02]  /*5cb0*/  @!P3 IMAD.U32 R81, RZ, RZ, UR4 ;  /* 0x00000004ff51be24 */ /* 0x006fe4000f8e00ff */
.L_x_105:
[----:B------:R-:W-:Y:S05]  /*5cc0*/  @!P4 BRA `(.L_x_106) ;  /* 0x000000000020c947 */ /* 0x000fea0003800000 */
[----:B------:R-:W-:Y:S04]  /*5cd0*/  ISETP.NE.U32.AND P3, PT, R148, RZ, PT ;  /* 0x000000ff9400720c */ /* 0x000fe80003f65070 */
[----:B------:R-:W-:Y:S11]  /*5ce0*/  ISETP.NE.AND.EX P3, PT, R149, RZ, PT, P3 ;  /* 0x000000ff9500720c */ /* 0x000ff60003f65330 */
[----:B------:R-:W-:Y:S02]  /*5cf0*/  @!UPT UIADD3 URZ, UPT, UPT, URZ, URZ, URZ ;  /* 0x000000fffffff290 */ /* 0x000fe4000fffe0ff */
[----:B------:R-:W1:Y:S01]  /*5d00*/  @P3 LDC.64 R2, c[0x0][0x8a8] ;  /* 0x00022a00ff023b82 */ /* 0x000e620000000a00 */
[----:B------:R-:W-:Y:S04]  /*5d10*/  @P3 IMAD R0, R150, UR36, RZ ;  /* 0x0000002496003c24 */ /* 0x000fe8000f8e02ff */
[----:B-1----:R-:W-:Y:S05]  /*5d20*/  @P3 IMAD.WIDE R2, R0, 0x4, R2 ;  /* 0x0000000400023825 */ /* 0x002fea00078e0202 */
[----:B-----5:R1:W5:Y:S02]  /*5d30*/  @P3 LDG.E R78, desc[UR46][R2.64] ;  /* 0x0000002e024e3981 */ /* 0x020364000c1e1900 */
[----:B-1----:R-:W2:Y:S02]  /*5d40*/  @!P3 LDC R78, c[0x0][0x8a0] ;  /* 0x00022800ff4ebb82 */ /* 0x002ea40000000800 */
.L_x_106:
[----:B-----5:R-:W-:Y:S01]  /*5d50*/  FSETP.NEU.AND P3, PT, R81, RZ, PT ;  /* 0x000000ff5100720b */ /* 0x020fe20003f6d000 */
[----:B------:R-:W-:Y:S01]  /*5d60*/  IMAD.SHL.U32 R178, R160, 0x2, RZ ;  /* 0x00000002a0b27824 */ /* 0x000fe200078e00ff */
[----:B------:R-:W-:Y:S01]  /*5d70*/  SEL R3, RZ, 0xffffffff, P2 ;  /* 0xffffffffff037807 */ /* 0x000fe20001000000 */
[----:B------:R-:W-:Y:S01]  /*5d80*/  IMAD.SHL.U32 R100, R168, 0x10, RZ ;  /* 0x00000010a8647824 */ /* 0x000fe200078e00ff */
[----:B------:R-:W-:Y:S01]  /*5d90*/  @P1 LOP3.LUT P2, RZ, R155, 0xff, RZ, 0xc0, !PT ;  /* 0x000000ff9bff1812 */ /* 0x000fe2000784c0ff */
[----:B------:R-:W-:Y:S01]  /*5da0*/  VIADD R109, R178, UR48 ;  /* 0x00000030b26d7c36 */ /* 0x000fe20008000000 */
[----:B------:R-:W-:Y:S01]  /*5db0*/  @P1 SEL R2, RZ, 0xffffffff, P3 ;  /* 0xffffffffff021807 */ /* 0x000fe20001800000 */
[----:B------:R-:W-:Y:S01]  /*5dc0*/  IMAD.SHL.U32 R102, R169, 0x10, RZ ;  /* 0x00000010a9667824 */ /* 0x000fe200078e00ff */
[----:B------:R-:W-:Y:S01]  /*5dd0*/  LOP3.LUT R167, R167, 0x1, RZ, 0x3c, !PT ;  /* 0x00000001a7a77812 */ /* 0x000fe200078e3cff */
[----:B------:R-:W-:Y:S01]  /*5de0*/  IMAD.IADD R175, R109, 0x1, R100 ;  /* 0x000000016daf7824 */ /* 0x000fe200078e0264 */
[----:B------:R-:W-:Y:S01]  /*5df0*/  @P0 SEL R2, R3, R2, !P2 ;  /* 0x0000000203020207 */ /* 0x000fe20005000000 */
[----:B------:R-:W-:Y:S01]  /*5e00*/  BSSY B1, `(.L_x_107) ;  /* 0x000004f000017945 */ /* 0x000fe20003800000 */
[----:B------:R-:W-:Y:S01]  /*5e10*/  LEA R179, R76, UR48, 0x3 ;  /* 0x000000304cb37c11 */ /* 0x000fe2000f8e18ff */
[----:B------:R-:W-:Y:S01]  /*5e20*/  IMAD.MOV.U32 R101, RZ, RZ, 0x1 ;  /* 0x00000001ff657424 */ /* 0x000fe200078e00ff */
[----:B------:R-:W-:Y:S01]  /*5e30*/  @P1 LOP3.LUT R2, R2, 0x1, RZ, 0xc0, !PT ;  /* 0x0000000102021812 */ /* 0x000fe200078ec0ff */
[----:B------:R-:W-:Y:S01]  /*5e40*/  IMAD R80, R76, 0x100, R79 ;  /* 0x000001004c507824 */ /* 0x000fe200078e024f */
[----:B------:R-:W-:Y:S01]  /*5e50*/  SHF.L.U32 R0, R166, 0x1f, RZ ;  /* 0x0000001fa6007819 */ /* 0x000fe200000006ff */
[----:B------:R-:W-:Y:S01]  /*5e60*/  IMAD.MOV.U32 R87, RZ, RZ, RZ ;  /* 0x000000ffff577224 */ /* 0x000fe200078e00ff */
[----:B------:R-:W-:Y:S02]  /*5e70*/  ISETP.NE.U32.OR P5, PT, R2, 0x1, !P1 ;  /* 0x000000010200780c */ /* 0x000fe40004fa5470 */
[----:B------:R-:W-:Y:S02]  /*5e80*/  CS2R R146, SRZ ;  /* 0x0000000000927805 */ /* 0x000fe4000001ff00 */
[----:B------:R-:W-:Y:S02]  /*5e90*/  PLOP3.LUT P2, PT, PT, PT, UP1, 0x80, 0x8 ;  /* 0x000000000008781c */ /* 0x000fe40003f4f018 */
[----:B------:R-:W-:Y:S02]  /*5ea0*/  CS2R R144, SRZ ;  /* 0x0000000000907805 */ /* 0x000fe4000001ff00 */
[----:B------:R-:W-:Y:S02]  /*5eb0*/  SEL R2, RZ, 0xffffffff, P3 ;  /* 0xffffffffff027807 */ /* 0x000fe40001800000 */
[----:B------:R-:W-:Y:S02]  /*5ec0*/  CS2R R138, SRZ ;  /* 0x00000000008a7805 */ /* 0x000fe4000001ff00 */
[----:B------:R-:W-:Y:S02]  /*5ed0*/  LOP3.LUT P3, R172, R155, 0xff, RZ, 0xc0, !PT ;  /* 0x000000ff9bac7812 */ /* 0x000fe4000786c0ff */
[----:B------:R-:W-:Y:S02]  /*5ee0*/  CS2R R136, SRZ ;  /* 0x0000000000887805 */ /* 0x000fe4000001ff00 */
[----:B------:R-:W-:Y:S02]  /*5ef0*/  P2R R176, PR, RZ, 0x20 ;  /* 0x00000020ffb07803 */ /* 0x000fe40000000000 */
[----:B------:R-:W-:Y:S02]  /*5f00*/  CS2R R130, SRZ ;  /* 0x0000000000827805 */ /* 0x000fe4000001ff00 */
[----:B------:R-:W-:Y:S02]  /*5f10*/  CS2R R128, SRZ ;  /* 0x0000000000807805 */ /* 0x000fe4000001ff00 */
[----:B------:R-:W-:Y:S02]  /*5f20*/  CS2R R122, SRZ ;  /* 0x00000000007a7805 */ /* 0x000fe4000001ff00 */
[----:B------:R-:W-:Y:S02]  /*5f30*/  CS2R R120, SRZ ;  /* 0x0000000000787805 */ /* 0x000fe4000001ff00 */
[----:B------:R-:W-:Y:S02]  /*5f40*/  @P5 SHF.L.U32 R4, R167, 0x1f, RZ ;  /* 0x0000001fa7045819 */ /* 0x000fe400000006ff */
[----:B------:R-:W-:Y:S02]  /*5f50*/  CS2R R114, SRZ ;  /* 0x0000000000727805 */ /* 0x000fe4000001ff00 */
[----:B------:R-:W-:Y:S02]  /*5f60*/  @P2 SEL R2, R3, R2, !P3 ;  /* 0x0000000203022207 */ /* 0x000fe40005800000 */
[----:B------:R-:W-:Y:S01]  /*5f70*/  CS2R R112, SRZ ;  /* 0x0000000000707805 */ /* 0x000fe2000001ff00 */
[----:B------:R-:W1:Y:S01]  /*5f80*/  @P5 SYNCS.PHASECHK.TRANS64.TRYWAIT P1, [UR48+0x50], R4 ;  /* 0x00005004ff0055a7 */ /* 0x000e620008021130 */
[----:B------:R-:W-:Y:S02]  /*5f90*/  CS2R R106, SRZ ;  /* 0x00000000006a7805 */ /* 0x000fe4000001ff00 */
[----:B------:R-:W-:Y:S02]  /*5fa0*/  LOP3.LUT R2, R2, 0x1, RZ, 0xc0, !PT ;  /* 0x0000000102027812 */ /* 0x000fe400078ec0ff */
[----:B------:R-:W-:Y:S02]  /*5fb0*/  CS2R R104, SRZ ;  /* 0x0000000000687805 */ /* 0x000fe4000001ff00 */
[----:B------:R-:W-:Y:S02]  /*5fc0*/  CS2R R98, SRZ ;  /* 0x0000000000627805 */ /* 0x000fe4000001ff00 */
[----:B------:R-:W-:Y:S02]  /*5fd0*/  CS2R R96, SRZ ;  /* 0x0000000000607805 */ /* 0x000fe4000001ff00 */
[----:B------:R-:W-:Y:S02]  /*5fe0*/  ISETP.NE.U32.AND P4, PT, R2, 0x1, PT ;  /* 0x000000010200780c */ /* 0x000fe40003f85070 */
[----:B------:R-:W-:Y:S02]  /*5ff0*/  CS2R R90, SRZ ;  /* 0x00000000005a7805 */ /* 0x000fe4000001ff00 */
[----:B------:R-:W-:Y:S01]  /*6000*/  CS2R R88, SRZ ;  /* 0x0000000000587805 */ /* 0x000fe2000001ff00 */
[----:B------:R-:W-:Y:S01]  /*6010*/  IMAD.IADD R177, R109, 0x1, R102 ;  /* 0x000000016db17824 */ /* 0x000fe200078e0266 */
[----:B------:R-:W-:Y:S01]  /*6020*/  P2R R103, PR, RZ, 0x10 ;  /* 0x00000010ff677803 */ /* 0x000fe20000000000 */
[----:B------:R-:W-:Y:S01]  /*6030*/  IMAD.IADD R174, R102, 0x1, R175 ;  /* 0x0000000166ae7824 */ /* 0x000fe200078e02af */
[----:B------:R3:W4:Y:S01]  /*6040*/  SYNCS.PHASECHK.TRANS64.TRYWAIT P0, [R179+URZ+0xc0], R0 ;  /* 0x0000c000b30075a7 */ /* 0x00072200080011ff */
[----:B-1----:R-:W-:Y:S01]  /*6050*/  @P5 SEL R101, RZ, 0x1, !P1 ;  /* 0x00000001ff655807 */ /* 0x002fe20004800000 */
[----:B---3--:R-:W-:Y:S06]  /*6060*/  @!P5 BRA `(.L_x_108) ;  /* 0x0000000000a0d947 */ /* 0x008fec0003800000 */
[----:B------:R-:W-:Y:S01]  /*6070*/  @P4 IMAD.MOV.U32 R2, RZ, RZ, -0x10 ;  /* 0xfffffff0ff024424 */ /* 0x000fe200078e00ff */
[----:B------:R-:W-:Y:S01]  /*6080*/  ISETP.NE.AND P1, PT, R101, RZ, PT ;  /* 0x000000ff6500720c */ /* 0x000fe20003f25270 */
[----:B------:R-:W-:Y:S01]  /*6090*/  BSSY B0, `(.L_x_109) ;  /* 0x0000010000007945 */ /* 0x000fe20003800000 */
[----:B------:R-:W-:Y:S02]  /*60a0*/  ISETP.NE.U32.AND P5, PT, R161, 0x1, PT ;  /* 0x00000001a100780c */ /* 0x000fe40003fa5070 */
[----:B------:R-:W-:Y:S02]  /*60b0*/  CS2R R98, SRZ ;  /* 0x0000000000627805 */ /* 0x000fe4000001ff00 */
[----:B------:R-:W-:Y:S02]  /*60c0*/  CS2R R96, SRZ ;  /* 0x0000000000607805 */ /* 0x000fe4000001ff00 */
[----:B------:R-:W-:Y:S02]  /*60d0*/  CS2R R114, SRZ ;  /* 0x0000000000727805 */ /* 0x000fe4000001ff00 */
[----:B------:R-:W-:Y:S02]  /*60e0*/  @P4 SEL R2, R2, 0x10, !P5 ;  /* 0x0000001002024807 */ /* 0x000fe40006800000 */
[----:B------:R-:W-:Y:S02]  /*60f0*/  CS2R R112, SRZ ;  /* 0x0000000000707805 */ /* 0x000fe4000001ff00 */
[----:B------:R-:W-:Y:S02]  /*6100*/  CS2R R130, SRZ ;  /* 0x0000000000827805 */ /* 0x000fe4000001ff00 */
[----:B------:R-:W-:Y:S01]  /*6110*/  CS2R R128, SRZ ;  /* 0x0000000000807805 */ /* 0x000fe2000001ff00 */
[----:B------:R-:W-:Y:S02]  /*6120*/  @P4 IMAD.IADD R7, R109, 0x1, R2 ;  /* 0x000000016d074824 */ /* 0x000fe400078e0202 */
[C---:B------:R-:W-:Y:S02]  /*6130*/  @P4 IMAD.IADD R6, R2.reuse, 0x1, R177 ;  /* 0x0000000102064824 */ /* 0x040fe400078e02b1 */
[----:B------:R-:W-:Y:S01]  /*6140*/  @P4 IMAD.IADD R5, R2, 0x1, R175 ;  /* 0x0000000102054824 */ /* 0x000fe200078e02af */
[----:B------:R-:W-:Y:S06]  /*6150*/  @P1 BRA `(.L_x_110) ;  /* 0x00000000000c1947 */ /* 0x000fec0003800000 */
[----:B------:R-:W-:Y:S04]  /*6160*/  SHF.L.U32 R4, R167, 0x1f, RZ ;  /* 0x0000001fa7047819 */ /* 0x000fe800000006ff */
[----:B------:R-:W1:Y:S02]  /*6170*/  SYNCS.PHASECHK.TRANS64.TRYWAIT P1, [UR48+0x50], R4 ;  /* 0x00005004ff0075a7 */ /* 0x000e640008021130 */
[----:B-1----:R-:W-:Y:S05]  /*6180*/  @!P1 BRA `(.L_x_111) ;  /* 0x0000005c00949947 */ /* 0x002fea0003800000 */
.L_x_110:
[----:B------:R-:W-:Y:S05]  /*6190*/  BSYNC B0 ;  /* 0x0000000000007941 */ /* 0x000fea0003800000 */
.L_x_109:
[----:B------:R-:W-:Y:S01]  /*61a0*/  ISETP.NE.AND P1, PT, R103, RZ, PT ;  /* 0x000000ff6700720c */ /* 0x000fe20003f25270 */
[----:B------:R-:W-:Y:S01]  /*61b0*/  IMAD.MOV.U32 R147, RZ, RZ, RZ ;  /* 0x000000ffff937224 */ /* 0x000fe200078e00ff */
[----:B------:R-:W-:Y:S02]  /*61c0*/  CS2R R144, SRZ ;  /* 0x0000000000907805 */ /* 0x000fe4000001ff00 */
[----:B------:R-:W-:Y:S02]  /*61d0*/  CS2R R90, SRZ ;  /* 0x00000000005a7805 */ /* 0x000fe4000001ff00 */
[----:B------:R-:W-:Y:S02]  /*61e0*/  CS2R R88, SRZ ;  /* 0x0000000000587805 */ /* 0x000fe4000001ff00 */
[----:B------:R-:W-:Y:S02]  /*61f0*/  CS2R R106, SRZ ;  /* 0x00000000006a7805 */ /* 0x000fe4000001ff00 */
[----:B------:R-:W-:Y:S02]  /*6200*/  CS2R R104, SRZ ;  /* 0x0000000000687805 */ /* 0x000fe4000001ff00 */
[----:B------:R-:W-:Y:S02]  /*6210*/  CS2R R122, SRZ ;  /* 0x00000000007a7805 */ /* 0x000fe4000001ff00 */
[----:B------:R-:W-:Y:S02]  /*6220*/  CS2R R120, SRZ ;  /* 0x0000000000787805 */ /* 0x000fe4000001ff00 */
[----:B------:R-:W-:Y:S02]  /*6230*/  CS2R R138, SRZ ;  /* 0x00000000008a7805 */ /* 0x000fe4000001ff00 */
[----:B------:R-:W-:Y:S01]  /*6240*/  CS2R R136, SRZ ;  /* 0x0000000000887805 */ /* 0x000fe2000001ff00 */
[----:B------:R-:W-:Y:S01]  /*6250*/  IMAD.MOV.U32 R87, RZ, RZ, 0x1 ;  /* 0x00000001ff577424 */ /* 0x000fe200078e00ff */
[----:B------:R3:W1:Y:S01]  /*6260*/  @P1 LDS.128 R96, [R7+0x400] ;  /* 0x0004000007601984 */ /* 0x0006620000000c00 */
[----:B------:R-:W-:Y:S03]  /*6270*/  @P1 IMAD.IADD R2, R2, 0x1, R174 ;  /* 0x0000000102021824 */ /* 0x000fe600078e02ae */
[----:B------:R3:W1:Y:S04]  /*6280*/  @P1 LDS.128 R112, [R6+0x400] ;  /* 0x0004000006701984 */ /* 0x0006680000000c00 */
[----:B------:R3:W1:Y:S04]  /*6290*/  @P1 LDS.128 R128, [R5+0x400] ;  /* 0x0004000005801984 */ /* 0x0006680000000c00 */
[----:B------:R3:W1:Y:S04]  /*62a0*/  @P1 LDS.128 R144, [R2+0x400] ;  /* 0x0004000002901984 */ /* 0x0006680000000c00 */
[----:B------:R3:W1:Y:S04]  /*62b0*/  @P1 LDS.128 R88, [R178+UR48+0x400] ;  /* 0x00040030b2581984 */ /* 0x0006680008000c00 */
[----:B------:R3:W1:Y:S04]  /*62c0*/  @P1 LDS.128 R104, [R177+0x400] ;  /* 0x00040000b1681984 */ /* 0x0006680000000c00 */
[----:B------:R3:W1:Y:S04]  /*62d0*/  @P1 LDS.128 R120, [R175+0x400] ;  /* 0x00040000af781984 */ /* 0x0006680000000c00 */
[----:B------:R3:W1:Y:S02]  /*62e0*/  @P1 LDS.128 R136, [R174+0x400] ;  /* 0x00040000ae881984 */ /* 0x0006640000000c00 */
.L_x_108:
[----:B------:R-:W-:Y:S05]  /*62f0*/  BSYNC B1 ;  /* 0x0000000000017941 */ /* 0x000fea0003800000 */
.L_x_107:
[----:B-1----:R-:W-:Y:S04]  /*6300*/  SHF.R.U32.HI R3, RZ, 0x15, R80 ;  /* 0x00000015ff037819 */ /* 0x002fe80000011650 */
[----:B------:R-:W-:Y:S01]  /*6310*/  LOP3.LUT P1, RZ, R3, 0x3, R162, 0x48, !PT ;  /* 0x0000000303ff7812 */ /* 0x000fe200078248a2 */
[----:B------:R-:W-:Y:S01]  /*6320*/  @!UPT UIADD3 URZ, UPT, UPT, URZ, URZ, URZ ;  /* 0x000000fffffff290 */ /* 0x000fe2000fffe0ff */
[----:B----4-:R-:W-:Y:S11]  /*6330*/  @P0 BRA `(.L_x_112) ;  /* 0x0000000000080947 */ /* 0x010ff60003800000 */
[----:B------:R-:W1:Y:S02]  /*6340*/  SYNCS.PHASECHK.TRANS64.TRYWAIT P0, [R179+URZ+0xc0], R0 ;  /* 0x0000c000b30075a7 */ /* 0x000e6400080011ff */
[----:B-1----:R-:W-:Y:S05]  /*6350*/  @!P0 BRA `(.L_x_113) ;  /* 0x0000005c00388947 */ /* 0x002fea0003800000 */
.L_x_112:
[----:B------:R-:W-:Y:S05]  /*6360*/  @!P1 BRA `(.L_x_114) ;  /* 0x0000000000409947 */ /* 0x000fea0003800000 */
[----:B------:R-:W4:Y:S01]  /*6370*/  LDCU.64 UR8, c[0x4][0x70] ;  /* 0x01000e00ff0877ac */ /* 0x000f220008000a00 */
[----:B------:R-:W-:Y:S01]  /*6380*/  MOV R3, 0x0 ;  /* 0x0000000000037802 */ /* 0x000fe20000000f00 */
[----:B------:R-:W-:Y:S02]  /*6390*/  HFMA2 R12, -RZ, RZ, 0, 5.9604644775390625e-08 ;  /* 0x00000001ff0c7431 */ /* 0x000fe400000001ff */
[----:B------:R-:W-:Y:S02]  /*63a0*/  IMAD.MOV.U32 R8, RZ, RZ, 0x192 ;  /* 0x00000192ff087424 */ /* 0x000fe400078e00ff */
[----:B------:R-:W-:Y:S01]  /*63b0*/  IMAD.MOV.U32 R13, RZ, RZ, RZ ;  /* 0x000000ffff0d7224 */ /* 0x000fe200078e00ff */
[----:B------:R-:W5:Y:S01]  /*63c0*/  LDCU.64 UR6, c[0x4][0x78] ;  /* 0x01000f00ff0677ac */ /* 0x000f620008000a00 */
[----:B---3--:R-:W3:Y:S01]  /*63d0*/  LDC.64 R2, c[0x4][R3] ;  /* 0x0100000003027b82 */ /* 0x008ee20000000a00 */
[----:B------:R-:W1:Y:S01]  /*63e0*/  LDCU.64 UR4, c[0x4][0x10] ;  /* 0x01000200ff0477ac */ /* 0x000e620008000a00 */
[----:B----4-:R-:W-:Y:S01]  /*63f0*/  MOV R5, UR9 ;  /* 0x0000000900057c02 */ /* 0x010fe20008000f00 */
[----:B------:R-:W-:Y:S01]  /*6400*/  IMAD.U32 R4, RZ, RZ, UR8 ;  /* 0x00000008ff047e24 */ /* 0x000fe2000f8e00ff */
[----:B-----5:R-:W-:Y:S01]  /*6410*/  MOV R7, UR7 ;  /* 0x0000000700077c02 */ /* 0x020fe20008000f00 */
[----:B------:R-:W-:Y:S01]  /*6420*/  IMAD.U32 R6, RZ, RZ, UR6 ;  /* 0x00000006ff067e24 */ /* 0x000fe2000f8e00ff */
[----:B-1----:R-:W-:Y:S01]  /*6430*/  MOV R11, UR5 ;  /* 0x00000005000b7c02 */ /* 0x002fe20008000f00 */
[----:B------:R-:W-:Y:S02]  /*6440*/  IMAD.U32 R10, RZ, RZ, UR4 ;  /* 0x00000004ff0a7e24 */ /* 0x000fe4000f8e00ff */
[----:B------:R-:W-:Y:S07]  /*6450*/  LEPC R20, `(.L_x_114) ;  /* 0x000000001014794e */ /* 0x000fee0000000000 */
[----:B--23--:R-:W-:Y:S05]  /*6460*/  CALL.ABS.NOINC R2 ;  /* 0x0000000002007343 */ /* 0x00cfea0003c00000 */
.L_x_114:
[----:B------:R-:W-:Y:S05]  /*6470*/  WARPSYNC.ALL ;  /* 0x0000000000007948 */ /* 0x000fea0003800000 */
[----:B------:R-:W-:Y:S01]  /*6480*/  R2UR UR4, R80 ;  /* 0x00000000500472ca */ /* 0x000fe200000e0000 */
[--C-:B------:R-:W-:Y:S01]  /*6490*/  HADD2.F32 R82, -RZ, R88.reuse.H0_H0 ;  /* 0x20000058ff527230 */ /* 0x100fe20000004100 */
[----:B------:R-:W-:Y:S01]  /*64a0*/  MOV R108, 0xfffffff0 ;  /* 0xfffffff0006c7802 */ /* 0x000fe20000000f00 */
[----:B------:R-:W-:Y:S01]  /*64b0*/  HADD2.F32 R83, -RZ, R88.H1_H1 ;  /* 0x30000058ff537230 */ /* 0x000fe20000004100 */
[----:B------:R-:W-:Y:S01]  /*64c0*/  ISETP.NE.U32.AND P6, PT, R161, 0x1, PT ;  /* 0x00000001a100780c */ /* 0x000fe20003fc5070 */
[----:B------:R-:W-:Y:S01]  /*64d0*/  HADD2.F32 R84, -RZ, R89.H1_H1 ;  /* 0x30000059ff547230 */ /* 0x000fe20000004100 */
[----:B------:R-:W-:Y:S01]  /*64e0*/  ISETP.NE.AND P0, PT, R170, RZ, PT ;  /* 0x000000ffaa00720c */ /* 0x000fe20003f05270 */
[--C-:B------:R-:W-:Y:S01]  /*64f0*/  HADD2.F32 R85, -RZ, R107.reuse.H0_H0 ;  /* 0x2000006bff557230 */ /* 0x100fe20000004100 */
[----:B------:R-:W-:Y:S01]  /*6500*/  SEL R108, R108, 0x10, !P6 ;  /* 0x000000106c6c7807 */ /* 0x000fe20007000000 */
[----:B------:R-:W-:Y:S01]  /*6510*/  HADD2.F32 R86, -RZ, R107.H1_H1 ;  /* 0x3000006bff567230 */ /* 0x000fe20000004100 */
[----:B------:R-:W-:Y:S02]  /*6520*/  BSSY.RECONVERGENT B0, `(.L_x_115) ;  /* 0x00000fb000007945 */ /* 0x000fe40003800200 */
[----:B------:R-:W-:Y:S01]  /*6530*/  IADD3 R180, PT, PT, R109, R108, RZ ;  /* 0x0000006c6db47210 */ /* 0x000fe20007ffe0ff */
[----:B---3--:R-:W1:Y:S01]  /*6540*/  LDTM.x64 R4, tmem[UR4] ;  /* 0x00000004000479ee */ /* 0x008e620008340000 */
[C---:B------:R-:W-:Y:S02]  /*6550*/  IADD3 R181, PT, PT, R108.reuse, R177, RZ ;  /* 0x000000b16cb57210 */ /* 0x040fe40007ffe0ff */
[C---:B------:R-:W-:Y:S02]  /*6560*/  IADD3 R183, PT, PT, R108.reuse, R175, RZ ;  /* 0x000000af6cb77210 */ /* 0x040fe40007ffe0ff */
[----:B------:R-:W-:Y:S01]  /*6570*/  IADD3 R182, PT, PT, R108, R174, RZ ;  /* 0x000000ae6cb67210 */ /* 0x000fe20007ffe0ff */
[C---:B-12---:R-:W-:Y:S01]  /*6580*/  FMUL R0, R78.reuse, R4 ;  /* 0x000000044e007220 */ /* 0x046fe20000400000 */
[C---:B------:R-:W-:Y:S01]  /*6590*/  FMUL R2, R78.reuse, R5 ;  /* 0x000000054e027220 */ /* 0x040fe20000400000 */
[C---:B------:R-:W-:Y:S01]  /*65a0*/  FMUL R3, R78.reuse, R6 ;  /* 0x000000064e037220 */ /* 0x040fe20000400000 */
[C---:B------:R-:W-:Y:S01]  /*65b0*/  FMUL R7, R78.reuse, R7 ;  /* 0x000000074e077220 */ /* 0x040fe20000400000 */
[C---:B------:R-:W-:Y:S01]  /*65c0*/  FFMA R0, R81.reuse, R82, R0 ;  /* 0x0000005251007223 */ /* 0x040fe20000000000 */
[----:B------:R-:W-:Y:S02]  /*65d0*/  HADD2.F32 R82, -RZ, R89.H0_H0 ;  /* 0x20000059ff527230 */ /* 0x000fe40000004100 */
[C---:B------:R-:W-:Y:S01]  /*65e0*/  FFMA R2, R81.reuse, R83, R2 ;  /* 0x0000005351027223 */ /* 0x040fe20000000002 */
[--C-:B------:R-:W-:Y:S02]  /*65f0*/  HADD2.F32 R83, -RZ, R90.reuse.H0_H0 ;  /* 0x2000005aff537230 */ /* 0x100fe40000004100 */
[C---:B------:R-:W-:Y:S01]  /*6600*/  FMUL R4, R78.reuse, R8 ;  /* 0x000000084e047220 */ /* 0x040fe20000400000 */
[----:B------:R-:W-:Y:S01]  /*6610*/  FMUL R5, R78, R9 ;  /* 0x000000094e057220 */ /* 0x000fe20000400000 */
[C---:B------:R-:W-:Y:S01]  /*6620*/  FFMA R3, R81.reuse, R82, R3 ;  /* 0x0000005251037223 */ /* 0x040fe20000000003 */
[----:B------:R-:W-:Y:S01]  /*6630*/  HADD2.F32 R82, -RZ, R90.H1_H1 ;  /* 0x3000005aff527230 */ /* 0x000fe20000004100 */
[----:B------:R-:W-:Y:S01]  /*6640*/  F2FP.F16.F32.PACK_AB R92, R2, R0 ;  /* 0x00000000025c723e */ /* 0x000fe200000000ff */
[C---:B------:R-:W-:Y:S01]  /*6650*/  FFMA R7, R81.reuse, R84, R7 ;  /* 0x0000005451077223 */ /* 0x040fe20000000007 */
[C---:B------:R-:W-:Y:S01]  /*6660*/  FFMA R4, R81.reuse, R83, R4 ;  /* 0x0000005351047223 */ /* 0x040fe20000000004 */
[--C-:B------:R-:W-:Y:S02]  /*6670*/  HADD2.F32 R83, -RZ, R91.reuse.H0_H0 ;  /* 0x2000005bff537230 */ /* 0x100fe40000004100 */
[----:B------:R-:W-:Y:S01]  /*6680*/  FFMA R5, R81, R82, R5 ;  /* 0x0000005251057223 */ /* 0x000fe20000000005 */
[C---:B------:R-:W-:Y:S01]  /*6690*/  FMUL R6, R78.reuse, R10 ;  /* 0x0000000a4e067220 */ /* 0x040fe20000400000 */
[----:B------:R-:W-:Y:S01]  /*66a0*/  HADD2.F32 R82, -RZ, R91.H1_H1 ;  /* 0x3000005bff527230 */ /* 0x000fe20000004100 */
[----:B------:R-:W-:Y:S01]  /*66b0*/  F2FP.F16.F32.PACK_AB R93, R7, R3 ;  /* 0x00000003075d723e */ /* 0x000fe200000000ff */
[C---:B------:R-:W-:Y:S01]  /*66c0*/  FMUL R11, R78.reuse, R11 ;  /* 0x0000000b4e0b7220 */ /* 0x040fe20000400000 */
[----:B------:R-:W-:Y:S01]  /*66d0*/  F2FP.F16.F32.PACK_AB R94, R5, R4 ;  /* 0x00000004055e723e */ /* 0x000fe200000000ff */
[C---:B------:R-:W-:Y:S01]  /*66e0*/  FFMA R6, R81.reuse, R83, R6 ;  /* 0x0000005351067223 */ /* 0x040fe20000000006 */
[C---:B------:R-:W-:Y:S01]  /*66f0*/  FMUL R8, R78.reuse, R12 ;  /* 0x0000000c4e087220 */ /* 0x040fe20000400000 */
[----:B------:R-:W-:Y:S01]  /*6700*/  FFMA R11, R81, R82, R11 ;  /* 0x00000052510b7223 */ /* 0x000fe2000000000b */
[--C-:B------:R-:W-:Y:S02]  /*6710*/  HADD2.F32 R82, -RZ, R96.reuse.H0_H0 ;  /* 0x20000060ff527230 */ /* 0x100fe40000004100 */
[C---:B------:R-:W-:Y:S01]  /*6720*/  FMUL R9, R78.reuse, R13 ;  /* 0x0000000d4e097220 */ /* 0x040fe20000400000 */
[----:B------:R-:W-:Y:S02]  /*6730*/  HADD2.F32 R84, -RZ, R96.H1_H1 ;  /* 0x30000060ff547230 */ /* 0x000fe40000004100 */
[C---:B------:R-:W-:Y:S01]  /*6740*/  FMUL R10, R78.reuse, R14 ;  /* 0x0000000e4e0a7220 */ /* 0x040fe20000400000 */
[--C-:B------:R-:W-:Y:S01]  /*6750*/  HADD2.F32 R83, -RZ, R97.reuse.H0_H0 ;  /* 0x20000061ff537230 */ /* 0x100fe20000004100 */
[----:B------:R-:W-:Y:S01]  /*6760*/  F2FP.F16.F32.PACK_AB R95, R11, R6 ;  /* 0x000000060b5f723e */ /* 0x000fe200000000ff */
[C---:B------:R-:W-:Y:S01]  /*6770*/  FFMA R8, R81.reuse, R82, R8 ;  /* 0x0000005251087223 */ /* 0x040fe20000000008 */
[----:B------:R-:W-:Y:S02]  /*6780*/  HADD2.F32 R82, -RZ, R97.H1_H1 ;  /* 0x30000061ff527230 */ /* 0x000fe40000004100 */
[C---:B------:R-:W-:Y:S01]  /*6790*/  FFMA R9, R81.reuse, R84, R9 ;  /* 0x0000005451097223 */ /* 0x040fe20000000009 */
[----:B------:R-:W-:Y:S01]  /*67a0*/  FFMA R10, R81, R83, R10 ;  /* 0x00000053510a7223 */ /* 0x000fe2000000000a */
[----:B------:R1:W-:Y:S01]  /*67b0*/  STS.128 [R178+UR48+0x400], R92 ;  /* 0x0004005cb2007988 */ /* 0x0003e20008000c30 */
[C---:B------:R-:W-:Y:S01]  /*67c0*/  FMUL R15, R78.reuse, R15 ;  /* 0x0000000f4e0f7220 */ /* 0x040fe20000400000 */
[--C-:B------:R-:W-:Y:S01]  /*67d0*/  HADD2.F32 R83, -RZ, R98.reuse.H0_H0 ;  /* 0x20000062ff537230 */ /* 0x100fe20000004100 */
[----:B------:R-:W-:Y:S01]  /*67e0*/  F2FP.F16.F32.PACK_AB R116, R9, R8 ;  /* 0x000000080974723e */ /* 0x000fe200000000ff */
[----:B------:R-:W-:Y:S02]  /*67f0*/  HADD2.F32 R84, -RZ, R98.H1_H1 ;  /* 0x30000062ff547230 */ /* 0x000fe40000004100 */
[----:B------:R-:W-:Y:S01]  /*6800*/  FFMA R15, R81, R82, R15 ;  /* 0x00000052510f7223 */ /* 0x000fe2000000000f */
[C---:B------:R-:W-:Y:S01]  /*6810*/  FMUL R12, R78.reuse, R16 ;  /* 0x000000104e0c7220 */ /* 0x040fe20000400000 */
[C---:B------:R-:W-:Y:S01]  /*6820*/  FMUL R13, R78.reuse, R17 ;  /* 0x000000114e0d7220 */ /* 0x040fe20000400000 */
[--C-:B------:R-:W-:Y:S02]  /*6830*/  HADD2.F32 R82, -RZ, R99.reuse.H0_H0 ;  /* 0x20000063ff527230 */ /* 0x100fe40000004100 */
[C---:B------:R-:W-:Y:S01]  /*6840*/  FMUL R14, R78.reuse, R18 ;  /* 0x000000124e0e7220 */ /* 0x040fe20000400000 */
[----:B------:R-:W-:Y:S01]  /*6850*/  F2FP.F16.F32.PACK_AB R117, R15, R10 ;  /* 0x0000000a0f75723e */ /* 0x000fe200000000ff */
[C---:B------:R-:W-:Y:S01]  /*6860*/  FFMA R12, R81.reuse, R83, R12 ;  /* 0x00000053510c7223 */ /* 0x040fe2000000000c */
[C---:B------:R-:W-:Y:S01]  /*6870*/  FFMA R13, R81.reuse, R84, R13 ;  /* 0x00000054510d7223 */ /* 0x040fe2000000000d */
[----:B------:R-:W-:Y:S01]  /*6880*/  FFMA R14, R81, R82, R14 ;  /* 0x00000052510e7223 */ /* 0x000fe2000000000e */
[----:B------:R-:W-:Y:S02]  /*6890*/  HADD2.F32 R84, -RZ, R99.H1_H1 ;  /* 0x30000063ff547230 */ /* 0x000fe40000004100 */
[C---:B------:R-:W-:Y:S01]  /*68a0*/  FMUL R19, R78.reuse, R19 ;  /* 0x000000134e137220 */ /* 0x040fe20000400000 */
[--C-:B------:R-:W-:Y:S01]  /*68b0*/  HADD2.F32 R82, -RZ, R104.reuse.H0_H0 ;  /* 0x20000068ff527230 */ /* 0x100fe20000004100 */
[----:B------:R-:W-:Y:S01]  /*68c0*/  F2FP.F16.F32.PACK_AB R118, R13, R12 ;  /* 0x0000000c0d76723e */ /* 0x000fe200000000ff */
[C---:B------:R-:W-:Y:S01]  /*68d0*/  FMUL R16, R78.reuse, R20 ;  /* 0x000000144e107220 */ /* 0x040fe20000400000 */
[C---:B------:R-:W-:Y:S01]  /*68e0*/  FFMA R19, R81.reuse, R84, R19 ;  /* 0x0000005451137223 */ /* 0x040fe20000000013 */
[----:B------:R-:W-:Y:S02]  /*68f0*/  HADD2.F32 R84, -RZ, R104.H1_H1 ;  /* 0x30000068ff547230 */ /* 0x000fe40000004100 */
[C---:B------:R-:W-:Y:S01]  /*6900*/  FMUL R17, R78.reuse, R21 ;  /* 0x000000154e117220 */ /* 0x040fe20000400000 */
[----:B------:R-:W-:Y:S01]  /*6910*/  FFMA R16, R81, R82, R16 ;  /* 0x0000005251107223 */ /* 0x000fe20000000010 */
[--C-:B------:R-:W-:Y:S01]  /*6920*/  HADD2.F32 R82, -RZ, R105.reuse.H0_H0 ;  /* 0x20000069ff527230 */ /* 0x100fe20000004100 */
[----:B------:R-:W-:Y:S01]  /*6930*/  F2FP.F16.F32.PACK_AB R119, R19, R14 ;  /* 0x0000000e1377723e */ /* 0x000fe200000000ff */
[----:B------:R-:W-:Y:S01]  /*6940*/  FFMA R17, R81, R84, R17 ;  /* 0x0000005451117223 */ /* 0x000fe20000000011 */
[C---:B------:R-:W-:Y:S01]  /*6950*/  FMUL R18, R78.reuse, R22 ;  /* 0x000000164e127220 */ /* 0x040fe20000400000 */
[C---:B------:R-:W-:Y:S01]  /*6960*/  FMUL R23, R78.reuse, R23 ;  /* 0x000000174e177220 */ /* 0x040fe20000400000 */
[--C-:B------:R-:W-:Y:S01]  /*6970*/  HADD2.F32 R83, -RZ, R106.reuse.H0_H0 ;  /* 0x2000006aff537230 */ /* 0x100fe20000004100 */
[----:B------:R2:W-:Y:S01]  /*6980*/  STS.128 [R180+0x400], R116 ;  /* 0x00040074b4007388 */ /* 0x0005e20000000c00 */
[----:B------:R-:W-:Y:S01]  /*6990*/  F2FP.F16.F32.PACK_AB R124, R17, R16 ;  /* 0x00000010117c723e */ /* 0x000fe200000000ff */
[C---:B------:R-:W-:Y:S01]  /*69a0*/  FFMA R18, R81.reuse, R82, R18 ;  /* 0x0000005251127223 */ /* 0x040fe20000000012 */
[----:B------:R-:W-:Y:S02]  /*69b0*/  HADD2.F32 R82, -RZ, R105.H1_H1 ;  /* 0x30000069ff527230 */ /* 0x000fe40000004100 */
[C---:B------:R-:W-:Y:S01]  /*69c0*/  FMUL R20, R78.reuse, R24 ;  /* 0x000000184e147220 */ /* 0x040fe20000400000 */
[----:B------:R-:W-:Y:S02]  /*69d0*/  HADD2.F32 R84, -RZ, R106.H1_H1 ;  /* 0x3000006aff547230 */ /* 0x000fe40000004100 */
[C---:B------:R-:W-:Y:S01]  /*69e0*/  FMUL R21, R78.reuse, R25 ;  /* 0x000000194e157220 */ /* 0x040fe20000400000 */
[C---:B------:R-:W-:Y:S01]  /*69f0*/  FMUL R22, R78.reuse, R26 ;  /* 0x0000001a4e167220 */ /* 0x040fe20000400000 */
[C---:B------:R-:W-:Y:S01]  /*6a00*/  FFMA R23, R81.reuse, R82, R23 ;  /* 0x0000005251177223 */ /* 0x040fe20000000017 */
[C---:B------:R-:W-:Y:S01]  /*6a10*/  FFMA R20, R81.reuse, R83, R20 ;  /* 0x0000005351147223 */ /* 0x040fe20000000014 */
[C---:B------:R-:W-:Y:S01]  /*6a20*/  FFMA R21, R81.reuse, R84, R21 ;  /* 0x0000005451157223 */ /* 0x040fe20000000015 */
[----:B------:R-:W-:Y:S01]  /*6a30*/  FFMA R22, R81, R85, R22 ;  /* 0x0000005551167223 */ /* 0x000fe20000000016 */
[C---:B------:R-:W-:Y:S01]  /*6a40*/  FMUL R27, R78.reuse, R27 ;  /* 0x0000001b4e1b7220 */ /* 0x040fe20000400000 */
[--C-:B------:R-:W-:Y:S01]  /*6a50*/  HADD2.F32 R82, -RZ, R112.reuse.H0_H0 ;  /* 0x20000070ff527230 */ /* 0x100fe20000004100 */
[----:B------:R-:W-:Y:S01]  /*6a60*/  F2FP.F16.F32.PACK_AB R125, R23, R18 ;  /* 0x00000012177d723e */ /* 0x000fe200000000ff */
[C---:B------:R-:W-:Y:S01]  /*6a70*/  FMUL R24, R78.reuse, R28 ;  /* 0x0000001c4e187220 */ /* 0x040fe20000400000 */
[----:B------:R-:W-:Y:S01]  /*6a80*/  F2FP.F16.F32.PACK_AB R126, R21, R20 ;  /* 0x00000014157e723e */ /* 0x000fe200000000ff */
[C---:B------:R-:W-:Y:S01]  /*6a90*/  FFMA R27, R81.reuse, R86, R27 ;  /* 0x00000056511b7223 */ /* 0x040fe2000000001b */
[----:B------:R-:W-:Y:S02]  /*6aa0*/  HADD2.F32 R84, -RZ, R112.H1_H1 ;  /* 0x30000070ff547230 */ /* 0x000fe40000004100 */
[----:B------:R-:W-:Y:S01]  /*6ab0*/  FFMA R24, R81, R82, R24 ;  /* 0x0000005251187223 */ /* 0x000fe20000000018 */
[C---:B------:R-:W-:Y:S01]  /*6ac0*/  FMUL R25, R78.reuse, R29 ;  /* 0x0000001d4e197220 */ /* 0x040fe20000400000 */
[--C-:B------:R-:W-:Y:S01]  /*6ad0*/  HADD2.F32 R83, -RZ, R113.reuse.H0_H0 ;  /* 0x20000071ff537230 */ /* 0x100fe20000004100 */
[----:B------:R-:W-:Y:S01]  /*6ae0*/  F2FP.F16.F32.PACK_AB R127, R27, R22 ;  /* 0x000000161b7f723e */ /* 0x000fe200000000ff */
[C---:B------:R-:W-:Y:S01]  /*6af0*/  FMUL R26, R78.reuse, R30 ;  /* 0x0000001e4e1a7220 */ /* 0x040fe20000400000 */
[----:B------:R-:W-:Y:S02]  /*6b00*/  HADD2.F32 R82, -RZ, R113.H1_H1 ;  /* 0x30000071ff527230 */ /* 0x000fe40000004100 */
[C---:B------:R-:W-:Y:S01]  /*6b10*/  FFMA R25, R81.reuse, R84, R25 ;  /* 0x0000005451197223 */ /* 0x040fe20000000019 */
[C---:B------:R-:W-:Y:S01]  /*6b20*/  FMUL R31, R78.reuse, R31 ;  /* 0x0000001f4e1f7220 */ /* 0x040fe20000400000 */
[----:B------:R3:W-:Y:S01]  /*6b30*/  STS.128 [R177+0x400], R124 ;  /* 0x0004007cb1007388 */ /* 0x0007e20000000c00 */
[----:B------:R-:W-:Y:S01]  /*6b40*/  FFMA R26, R81, R83, R26 ;  /* 0x00000053511a7223 */ /* 0x000fe2000000001a */
[--C-:B------:R-:W-:Y:S01]  /*6b50*/  HADD2.F32 R83, -RZ, R114.reuse.H0_H0 ;  /* 0x20000072ff537230 */ /* 0x100fe20000004100 */
[----:B-1----:R-:W-:Y:S01]  /*6b60*/  F2FP.F16.F32.PACK_AB R92, R25, R24 ;  /* 0x00000018195c723e */ /* 0x002fe200000000ff */
[----:B------:R-:W-:Y:S01]  /*6b70*/  FFMA R31, R81, R82, R31 ;  /* 0x00000052511f7223 */ /* 0x000fe2000000001f */
[C---:B------:R-:W-:Y:S01]  /*6b80*/  FMUL R28, R78.reuse, R32 ;  /* 0x000000204e1c7220 */ /* 0x040fe20000400000 */
[----:B------:R-:W-:Y:S02]  /*6b90*/  HADD2.F32 R82, -RZ, R114.H1_H1 ;  /* 0x30000072ff527230 */ /* 0x000fe40000004100 */
[C---:B------:R-:W-:Y:S01]  /*6ba0*/  FMUL R29, R78.reuse, R33 ;  /* 0x000000214e1d7220 */ /* 0x040fe20000400000 */
[--C-:B------:R-:W-:Y:S01]  /*6bb0*/  HADD2.F32 R85, -RZ, R115.reuse.H0_H0 ;  /* 0x20000073ff557230 */ /* 0x100fe20000004100 */
[----:B------:R-:W-:Y:S01]  /*6bc0*/  F2FP.F16.F32.PACK_AB R93, R31, R26 ;  /* 0x0000001a1f5d723e */ /* 0x000fe200000000ff */
[C---:B------:R-:W-:Y:S01]  /*6bd0*/  FFMA R28, R81.reuse, R83, R28 ;  /* 0x00000053511c7223 */ /* 0x040fe2000000001c */
        /* <DEDUP_REMOVED lines=16> */
[----:B------:R-:W-:Y:S01]  /*6ce0*/  HADD2.F32 R82, -RZ, R121.H1_H1 ;  /* 0x30000079ff527230 */ /* 0x000fe20000004100 */
[----:B------:R1:W-:Y:S01]  /*6cf0*/  STS.128 [R181+0x400], R92 ;  /* 0x0004005cb5007388 */ /* 0x0003e20000000c00 */
[C---:B------:R-:W-:Y:S01]  /*6d00*/  FMUL R39, R78.reuse, R39 ;  /* 0x000000274e277220 */ /* 0x040fe20000400000 */
[----:B--2---:R-:W-:Y:S01]  /*6d10*/  F2FP.F16.F32.PACK_AB R116, R33, R32 ;  /* 0x000000202174723e */ /* 0x004fe200000000ff */
[C---:B------:R-:W-:Y:S01]  /*6d20*/  FFMA R34, R81.reuse, R83, R34 ;  /* 0x0000005351227223 */ /* 0x040fe20000000022 */
[--C-:B------:R-:W-:Y:S02]  /*6d30*/  HADD2.F32 R83, -RZ, R122.reuse.H0_H0 ;  /* 0x2000007aff537230 */ /* 0x100fe40000004100 */
        /* <DEDUP_REMOVED lines=26> */
[----:B---3--:R-:W-:Y:S01]  /*6ee0*/  F2FP.F16.F32.PACK_AB R124, R41, R40 ;  /* 0x00000028297c723e */ /* 0x008fe200000000ff */
        /* <DEDUP_REMOVED lines=9> */
[C---:B------:R-:W-:Y:S01]  /*6f80*/  FFMA R45, R81.reuse, R84, R45 ;  /* 0x00000054512d7223 */ /* 0x040fe2000000002d */
[C---:B------:R-:W-:Y:S01]  /*6f90*/  FMUL R46, R78.reuse, R50 ;  /* 0x000000324e2e7220 */ /* 0x040fe20000400000 */
[----:B------:R-:W-:Y:S02]  /*6fa0*/  HADD2.F32 R82, -RZ, R131.H1_H1 ;  /* 0x30000083ff527230 */ /* 0x000fe40000004100 */
[C---:B------:R-:W-:Y:S01]  /*6fb0*/  FMUL R51, R78.reuse, R51 ;  /* 0x000000334e337220 */ /* 0x040fe20000400000 */
[C---:B------:R-:W-:Y:S01]  /*6fc0*/  FMUL R48, R78.reuse, R52 ;  /* 0x000000344e307220 */ /* 0x040fe20000400000 */
[C---:B------:R-:W-:Y:S01]  /*6fd0*/  FFMA R46, R81.reuse, R83, R46 ;  /* 0x00000053512e7223 */ /* 0x040fe2000000002e */
[--C-:B------:R-:W-:Y:S02]  /*6fe0*/  HADD2.F32 R83, -RZ, R136.reuse.H0_H0 ;  /* 0x20000088ff537230 */ /* 0x100fe40000004100 */
[C---:B------:R-:W-:Y:S01]  /*6ff0*/  FFMA R51, R81.reuse, R82, R51 ;  /* 0x0000005251337223 */ /* 0x040fe20000000033 */
[----:B------:R-:W-:Y:S02]  /*7000*/  HADD2.F32 R84, -RZ, R136.H1_H1 ;  /* 0x30000088ff547230 */ /* 0x000fe40000004100 */
[C---:B------:R-:W-:Y:S01]  /*7010*/  FMUL R49, R78.reuse, R53 ;  /* 0x000000354e317220 */ /* 0x040fe20000400000 */
[--C-:B------:R-:W-:Y:S02]  /*7020*/  HADD2.F32 R85, -RZ, R137.reuse.H0_H0 ;  /* 0x20000089ff557230 */ /* 0x100fe40000004100 */
[C---:B------:R-:W-:Y:S01]  /*7030*/  FMUL R50, R78.reuse, R54 ;  /* 0x000000364e327220 */ /* 0x040fe20000400000 */
[----:B------:R-:W-:Y:S02]  /*7040*/  HADD2.F32 R82, -RZ, R137.H1_H1 ;  /* 0x30000089ff527230 */ /* 0x000fe40000004100 */
[C---:B------:R-:W-:Y:S01]  /*7050*/  FMUL R55, R78.reuse, R55 ;  /* 0x000000374e377220 */ /* 0x040fe20000400000 */
[C---:B------:R-:W-:Y:S01]  /*7060*/  FFMA R48, R81.reuse, R83, R48 ;  /* 0x0000005351307223 */ /* 0x040fe20000000030 */
[C---:B------:R-:W-:Y:S01]  /*7070*/  FFMA R49, R81.reuse, R84, R49 ;  /* 0x0000005451317223 */ /* 0x040fe20000000031 */
[C---:B------:R-:W-:Y:S01]  /*7080*/  FFMA R50, R81.reuse, R85, R50 ;  /* 0x0000005551327223 */ /* 0x040fe20000000032 */
[C---:B------:R-:W-:Y:S01]  /*7090*/  FFMA R55, R81.reuse, R82, R55 ;  /* 0x0000005251377223 */ /* 0x040fe20000000037 */
[--C-:B------:R-:W-:Y:S02]  /*70a0*/  HADD2.F32 R83, -RZ, R138.reuse.H0_H0 ;  /* 0x2000008aff537230 */ /* 0x100fe40000004100 */
[C---:B------:R-:W-:Y:S01]  /*70b0*/  FMUL R52, R78.reuse, R56 ;  /* 0x000000384e347220 */ /* 0x040fe20000400000 */
        /* <DEDUP_REMOVED lines=9> */
[----:B------:R-:W-:Y:S01]  /*7150*/  FFMA R59, R81, R84, R59 ;  /* 0x00000054513b7223 */ /* 0x000fe2000000003b */
[--C-:B------:R-:W-:Y:S02]  /*7160*/  HADD2.F32 R82, -RZ, R144.reuse.H0_H0 ;  /* 0x20000090ff527230 */ /* 0x100fe40000004100 */
[C---:B------:R-:W-:Y:S01]  /*7170*/  FMUL R56, R78.reuse, R60 ;  /* 0x0000003c4e387220 */ /* 0x040fe20000400000 */
[----:B------:R-:W-:Y:S02]  /*7180*/  HADD2.F32 R84, -RZ, R144.H1_H1 ;  /* 0x30000090ff547230 */ /* 0x000fe40000004100 */
[C---:B------:R-:W-:Y:S01]  /*7190*/  FMUL R57, R78.reuse, R61 ;  /* 0x0000003d4e397220 */ /* 0x040fe20000400000 */
[--C-:B------:R-:W-:Y:S02]  /*71a0*/  HADD2.F32 R83, -RZ, R145.reuse.H0_H0 ;  /* 0x20000091ff537230 */ /* 0x100fe40000004100 */
[C---:B------:R-:W-:Y:S01]  /*71b0*/  FMUL R58, R78.reuse, R62 ;  /* 0x0000003e4e3a7220 */ /* 0x040fe20000400000 */
[----:B------:R-:W-:Y:S01]  /*71c0*/  F2FP.F16.F32.PACK_AB R126, R45, R44 ;  /* 0x0000002c2d7e723e */ /* 0x000fe200000000ff */
[----:B------:R-:W-:Y:S01]  /*71d0*/  FFMA R56, R81, R82, R56 ;  /* 0x0000005251387223 */ /* 0x000fe20000000038 */
[----:B------:R-:W-:Y:S01]  /*71e0*/  F2FP.F16.F32.PACK_AB R127, R51, R46 ;  /* 0x0000002e337f723e */ /* 0x000fe200000000ff */
[C---:B------:R-:W-:Y:S01]  /*71f0*/  FFMA R57, R81.reuse, R84, R57 ;  /* 0x0000005451397223 */ /* 0x040fe20000000039 */
[C---:B------:R-:W-:Y:S01]  /*7200*/  FFMA R58, R81.reuse, R83, R58 ;  /* 0x00000053513a7223 */ /* 0x040fe2000000003a */
[----:B------:R-:W-:Y:S02]  /*7210*/  HADD2.F32 R82, -RZ, R145.H1_H1 ;  /* 0x30000091ff527230 */ /* 0x000fe40000004100 */
[C---:B------:R-:W-:Y:S01]  /*7220*/  FMUL R63, R78.reuse, R63 ;  /* 0x0000003f4e3f7220 */ /* 0x040fe20000400000 */
[----:B------:R1:W-:Y:S01]  /*7230*/  STS.128 [R183+0x400], R124 ;  /* 0x0004007cb7007388 */ /* 0x0003e20000000c00 */
[--C-:B------:R-:W-:Y:S02]  /*7240*/  HADD2.F32 R83, -RZ, R146.reuse.H0_H0 ;  /* 0x20000092ff537230 */ /* 0x100fe40000004100 */
[C---:B------:R-:W-:Y:S01]  /*7250*/  FMUL R60, R78.reuse, R64 ;  /* 0x000000404e3c7220 */ /* 0x040fe20000400000 */
[----:B------:R-:W-:Y:S02]  /*7260*/  HADD2.F32 R84, -RZ, R146.H1_H1 ;  /* 0x30000092ff547230 */ /* 0x000fe40000004100 */
[C---:B------:R-:W-:Y:S01]  /*7270*/  FMUL R61, R78.reuse, R65 ;  /* 0x000000414e3d7220 */ /* 0x040fe20000400000 */
[--C-:B------:R-:W-:Y:S02]  /*7280*/  HADD2.F32 R85, -RZ, R147.reuse.H0_H0 ;  /* 0x20000093ff557230 */ /* 0x100fe40000004100 */
[C---:B------:R-:W-:Y:S01]  /*7290*/  FMUL R62, R78.reuse, R66 ;  /* 0x000000424e3e7220 */ /* 0x040fe20000400000 */
[----:B------:R-:W-:Y:S02]  /*72a0*/  HADD2.F32 R86, -RZ, R147.H1_H1 ;  /* 0x30000093ff567230 */ /* 0x000fe40000004100 */
[----:B------:R-:W-:Y:S01]  /*72b0*/  FFMA R63, R81, R82, R63 ;  /* 0x00000052513f7223 */ /* 0x000fe2000000003f */
[----:B------:R-:W-:Y:S01]  /*72c0*/  FMUL R67, R78, R67 ;  /* 0x000000434e437220 */ /* 0x000fe20000400000 */
[----:B------:R-:W-:Y:S01]  /*72d0*/  F2FP.F16.F32.PACK_AB R132, R49, R48 ;  /* 0x000000303184723e */ /* 0x000fe200000000ff */
[----:B------:R-:W-:Y:S01]  /*72e0*/  FFMA R60, R81, R83, R60 ;  /* 0x00000053513c7223 */ /* 0x000fe2000000003c */
[----:B------:R-:W-:Y:S01]  /*72f0*/  F2FP.F16.F32.PACK_AB R133, R55, R50 ;  /* 0x000000323785723e */ /* 0x000fe200000000ff */
[----:B------:R-:W-:Y:S01]  /*7300*/  FFMA R61, R81, R84, R61 ;  /* 0x00000054513d7223 */ /* 0x000fe2000000003d */
[----:B------:R-:W-:Y:S01]  /*7310*/  F2FP.F16.F32.PACK_AB R134, R53, R52 ;  /* 0x000000343586723e */ /* 0x000fe200000000ff */
[----:B------:R-:W-:Y:S01]  /*7320*/  FFMA R62, R81, R85, R62 ;  /* 0x00000055513e7223 */ /* 0x000fe2000000003e */
[----:B------:R-:W-:Y:S01]  /*7330*/  F2FP.F16.F32.PACK_AB R135, R59, R54 ;  /* 0x000000363b87723e */ /* 0x000fe200000000ff */
[----:B------:R-:W-:Y:S01]  /*7340*/  FFMA R67, R81, R86, R67 ;  /* 0x0000005651437223 */ /* 0x000fe20000000043 */
[----:B------:R-:W-:Y:S02]  /*7350*/  F2FP.F16.F32.PACK_AB R140, R57, R56 ;  /* 0x00000038398c723e */ /* 0x000fe400000000ff */
[----:B------:R-:W-:Y:S01]  /*7360*/  F2FP.F16.F32.PACK_AB R141, R63, R58 ;  /* 0x0000003a3f8d723e */ /* 0x000fe200000000ff */
[----:B------:R1:W-:Y:S01]  /*7370*/  STS.128 [R174+0x400], R132 ;  /* 0x00040084ae007388 */ /* 0x0003e20000000c00 */
[----:B------:R-:W-:Y:S02]  /*7380*/  F2FP.F16.F32.PACK_AB R142, R61, R60 ;  /* 0x0000003c3d8e723e */ /* 0x000fe400000000ff */
[----:B------:R-:W-:Y:S05]  /*7390*/  F2FP.F16.F32.PACK_AB R143, R67, R62 ;  /* 0x0000003e438f723e */ /* 0x000fea00000000ff */
[----:B------:R1:W-:Y:S01]  /*73a0*/  STS.128 [R182+0x400], R140 ;  /* 0x0004008cb6007388 */ /* 0x0003e20000000c00 */
[----:B------:R-:W-:Y:S01]  /*73b0*/  @!PT LDS RZ, [RZ] ;  /* 0x00000000fffff984 */ /* 0x000fe20000000800 */
[----:B------:R-:W-:Y:S01]  /*73c0*/  @!PT LDS RZ, [RZ] ;  /* 0x00000000fffff984 */ /* 0x000fe20000000800 */
[----:B------:R-:W-:Y:S01]  /*73d0*/  @!PT LDS RZ, [RZ] ;  /* 0x00000000fffff984 */ /* 0x000fe20000000800 */
[----:B------:R-:W-:Y:S01]  /*73e0*/  @!PT LDS RZ, [RZ] ;  /* 0x00000000fffff984 */ /* 0x000fe20000000800 */
[----:B------:R2:W-:Y:S07]  /*73f0*/  MEMBAR.ALL.CTA ;  /* 0x0000000000007992 */ /* 0x0005ee0000008000 */
[----:B--2---:R-:W2:Y:S02]  /*7400*/  FENCE.VIEW.ASYNC.S ;  /* 0x00000000000073c6 */ /* 0x004ea40000000000 */
[----:B--2---:R-:W-:Y:S06]  /*7410*/  BAR.SYNC.DEFER_BLOCKING 0x1, 0x80 ;  /* 0x0042000000007b1d */ /* 0x004fec0000010000 */
[----:B------:R-:W-:Y:S05]  /*7420*/  @P0 BRA `(.L_x_116) ;  /* 0x0000000000280947 */ /* 0x000fea0003800000 */
[----:B------:R-:W-:Y:S02]  /*7430*/  UIADD3 UR4, UPT, UPT, UR48, 0x400, URZ ;  /* 0x0000040030047890 */ /* 0x000fe4000fffe0ff */
[----:B------:R-:W-:Y:S01]  /*7440*/  UIADD3 UR6, UP0, UPT, UR52, 0x680, URZ ;  /* 0x0000068034067890 */ /* 0x000fe2000ff1e0ff */
[----:B------:R-:W-:Y:S03]  /*7450*/  UMOV UR43, UR36 ;  /* 0x00000024002b7c82 */ /* 0x000fe60008000000 */
[----:B------:R-:W-:Y:S01]  /*7460*/  MOV R163, UR4 ;  /* 0x0000000400a37c02 */ /* 0x000fe20008000f00 */
[----:B------:R-:W-:Y:S03]  /*7470*/  UIADD3.X UR7, UPT, UPT, URZ, UR53, URZ, UP0, !UPT ;  /* 0x00000035ff077290 */ /* 0x000fe600087fe4ff */
[----:B------:R-:W-:Y:S11]  /*7480*/  R2UR UR40, R163 ;  /* 0x00000000a32872ca */ /* 0x000ff600000e0000 */
[----:B------:R-:W-:Y:S02]  /*7490*/  @!UPT UIADD3 URZ, UPT, UPT, URZ, URZ, URZ ;  /* 0x000000fffffff290 */ /* 0x000fe4000fffe0ff */
[----:B------:R2:W-:Y:S01]  /*74a0*/  UTMASTG.3D [UR40], [UR6] ;  /* 0x00000028060073b5 */ /* 0x0005e20008010000 */
[----:B------:R0:W-:Y:S01]  /*74b0*/  UTMACMDFLUSH ;  /* 0x00000000000079b7 */ /* 0x0001e20000000000 */
[----:B--2---:R-:W-:Y:S04]  /*74c0*/  DEPBAR.LE SB0, 0x1 ;  /* 0x000080400000791a */ /* 0x004fe80000000000 */
.L_x_116:
[----:B------:R-:W-:Y:S05]  /*74d0*/  BSYNC.RECONVERGENT B0 ;  /* 0x0000000000007941 */ /* 0x000fea0003800200 */
.L_x_115:
[----:B------:R-:W-:Y:S01]  /*74e0*/  BAR.SYNC.DEFER_BLOCKING 0x1, 0x80 ;  /* 0x0042000000007b1d */ /* 0x000fe20000010000 */
[----:B------:R-:W-:Y:S01]  /*74f0*/  ISETP.NE.AND P1, PT, R176, RZ, PT ;  /* 0x000000ffb000720c */ /* 0x000fe20003f25270 */
[----:B------:R-:W-:Y:S01]  /*7500*/  UISETP.NE.AND UP0, UPT, UR49, URZ, UPT ;  /* 0x000000ff3100728c */ /* 0x000fe2000bf05270 */
[----:B------:R-:W-:Y:S11]  /*7510*/  LEA R3, R87, UR48, 0x3 ;  /* 0x0000003057037c11 */ /* 0x000ff6000f8e18ff */
[----:B------:R-:W-:Y:S01]  /*7520*/  @P1 SHF.L.U32 R2, R167, 0x1f, RZ ;  /* 0x0000001fa7021819 */ /* 0x000fe200000006ff */
[----:B------:R-:W-:Y:S06]  /*7530*/  BRA.U !UP0, `(.L_x_117) ;  /* 0x0000000108247547 */ /* 0x000fec000b800000 */
[----:B------:R-:W-:Y:S01]  /*7540*/  IMAD.U32 R5, RZ, RZ, UR51 ;  /* 0x00000033ff057e24 */ /* 0x000fe2000f8e00ff */
[----:B------:R-:W-:Y:S01]  /*7550*/  MOV R0, UR37 ;  /* 0x0000002500007c02 */ /* 0x000fe20008000f00 */
[----:B------:R-:W-:Y:S03]  /*7560*/  UIADD3 UR51, UPT, UPT, UR51, 0x1, URZ ;  /* 0x0000000133337890 */ /* 0x000fe6000fffe0ff */
[----:B------:R-:W-:Y:S01]  /*7570*/  @P1 LEA R5, R5, UR48, 0x3 ;  /* 0x0000003005051c11 */ /* 0x000fe2000f8e18ff */
[----:B------:R-:W-:Y:S04]  /*7580*/  UISETP.NE.AND UP0, UPT, UR51, 0x4, UPT ;  /* 0x000000043300788c */ /* 0x000fe8000bf05270 */
[----:B------:R-:W-:Y:S01]  /*7590*/  @P1 VIADD R5, R5, 0x70 ;  /* 0x0000007005051836 */ /* 0x000fe20000000000 */
[----:B------:R-:W-:Y:S04]  /*75a0*/  USEL UR51, UR51, URZ, UP0 ;  /* 0x000000ff33337287 */ /* 0x000fe80008000000 */
[----:B------:R-:W-:Y:S04]  /*75b0*/  @P1 PRMT R0, R0, 0x654, R5 ;  /* 0x0000065400001816 */ /* 0x000fe80000000005 */
[----:B------:R2:W-:Y:S04]  /*75c0*/  @P1 SYNCS.ARRIVE.TRANS64.RED.A1T0 RZ, [R0+URZ], RZ ;  /* 0x000000ff00ff19a7 */ /* 0x0005e800081004ff */
.L_x_117:
[----:B------:R-:W3:Y:S01]  /*75d0*/  @P1 SYNCS.PHASECHK.TRANS64.TRYWAIT P0, [R3+URZ+0x50], R2 ;  /* 0x00005002030015a7 */ /* 0x000ee200080011ff */
[----:B------:R-:W-:Y:S01]  /*75e0*/  BSSY B1, `(.L_x_118) ;  /* 0x000001f000017945 */ /* 0x000fe20003800000 */
[----:B---3--:R-:W-:Y:S03]  /*75f0*/  @P1 SEL R101, RZ, 0x1, !P0 ;  /* 0x00000001ff651807 */ /* 0x008fe60004000000 */
[----:B------:R-:W-:Y:S05]  /*7600*/  @!P1 BRA `(.L_x_119) ;  /* 0x0000000000709947 */ /* 0x000fea0003800000 */
[----:B------:R-:W-:Y:S01]  /*7610*/  ISETP.NE.AND P1, PT, R103, RZ, PT ;  /* 0x000000ff6700720c */ /* 0x000fe20003f25270 */
[----:B------:R-:W-:Y:S01]  /*7620*/  BSSY B0, `(.L_x_120) ;  /* 0x000000b000007945 */ /* 0x000fe20003800000 */
[----:B------:R-:W-:Y:S11]  /*7630*/  ISETP.NE.AND P0, PT, R101, RZ, PT ;  /* 0x000000ff6500720c */ /* 0x000ff60003f05270 */
[----:B------:R-:W-:Y:S05]  /*7640*/  @P1 IMAD R4, R87, 0x4000, R178 ;  /* 0x0000400057041824 */ /* 0x000fea00078e02b2 */
[----:B------:R-:W-:Y:S04]  /*7650*/  @P1 IADD3 R9, PT, PT, R4, UR48, RZ ;  /* 0x0000003004091c10 */ /* 0x000fe8000fffe0ff */
[----:B------:R-:W-:Y:S01]  /*7660*/  @P1 IADD3 R7, PT, PT, R102, R9, RZ ;  /* 0x0000000966071210 */ /* 0x000fe20007ffe0ff */
[--C-:B------:R-:W-:Y:S02]  /*7670*/  @P1 IMAD.IADD R5, R100, 0x1, R9.reuse ;  /* 0x0000000164051824 */ /* 0x100fe400078e0209 */
[----:B------:R-:W-:Y:S01]  /*7680*/  @P1 IMAD.IADD R2, R108, 0x1, R9 ;  /* 0x000000016c021824 */ /* 0x000fe200078e0209 */
[----:B------:R-:W-:Y:S06]  /*7690*/  @P0 BRA `(.L_x_121) ;  /* 0x00000000000c0947 */ /* 0x000fec0003800000 */
[----:B--2---:R-:W-:Y:S04]  /*76a0*/  SHF.L.U32 R0, R167, 0x1f, RZ ;  /* 0x0000001fa7007819 */ /* 0x004fe800000006ff */
[----:B------:R-:W2:Y:S02]  /*76b0*/  SYNCS.PHASECHK.TRANS64.TRYWAIT P0, [R3+URZ+0x50], R0 ;  /* 0x00005000030075a7 */ /* 0x000ea400080011ff */
[----:B--2---:R-:W-:Y:S05]  /*76c0*/  @!P0 BRA `(.L_x_122) ;  /* 0x0000004800708947 */ /* 0x004fea0003800000 */
.L_x_121:
[----:B------:R-:W-:Y:S05]  /*76d0*/  BSYNC B0 ;  /* 0x0000000000007941 */ /* 0x000fea0003800000 */
.L_x_120:
[----:B------:R-:W-:Y:S01]  /*76e0*/  ISETP.NE.AND P0, PT, R103, RZ, PT ;  /* 0x000000ff6700720c */ /* 0x000fe20003f05270 */
[----:B------:R-:W-:Y:S11]  /*76f0*/  VIADD R87, R87, 0x1 ;  /* 0x0000000157577836 */ /* 0x000ff60000000000 */
[----:B------:R-:W-:Y:S01]  /*7700*/  @!UPT UIADD3 URZ, UPT, UPT, URZ, URZ, URZ ;  /* 0x000000fffffff290 */ /* 0x000fe2000fffe0ff */
[----:B------:R3:W4:Y:S01]  /*7710*/  @P0 LDS.128 R88, [R4+UR48+0x400] ;  /* 0x0004003004580984 */ /* 0x0007220008000c00 */
[--C-:B--2---:R-:W-:Y:S01]  /*7720*/  @P0 IMAD.IADD R3, R102, 0x1, R5.reuse ;  /* 0x0000000166030824 */ /* 0x104fe200078e0205 */
[C---:B------:R-:W-:Y:S01]  /*7730*/  @P0 IADD3 R0, PT, PT, R108.reuse, R7, RZ ;  /* 0x000000076c000210 */ /* 0x040fe20007ffe0ff */
[C---:B------:R-:W-:Y:S01]  /*7740*/  @P0 IMAD.IADD R6, R108.reuse, 0x1, R5 ;  /* 0x000000016c060824 */ /* 0x040fe200078e0205 */
[----:B------:R3:W2:Y:S02]  /*7750*/  @P0 LDS.128 R96, [R2+0x400] ;  /* 0x0004000002600984 */ /* 0x0006a40000000c00 */
[----:B------:R-:W-:Y:S02]  /*7760*/  @P0 IADD3 R8, PT, PT, R108, R3, RZ ;  /* 0x000000036c080210 */ /* 0x000fe40007ffe0ff */
[----:B------:R3:W1:Y:S04]  /*7770*/  @P0 LDS.128 R104, [R7+0x400] ;  /* 0x0004000007680984 */ /* 0x0006680000000c00 */
[----:B------:R3:W1:Y:S04]  /*7780*/  @P0 LDS.128 R112, [R0+0x400] ;  /* 0x0004000000700984 */ /* 0x0006680000000c00 */
[----:B------:R3:W1:Y:S04]  /*7790*/  @P0 LDS.128 R120, [R5+0x400] ;  /* 0x0004000005780984 */ /* 0x0006680000000c00 */
[----:B------:R3:W1:Y:S04]  /*77a0*/  @P0 LDS.128 R128, [R6+0x400] ;  /* 0x0004000006800984 */ /* 0x0006680000000c00 */
[----:B------:R3:W1:Y:S04]  /*77b0*/  @P0 LDS.128 R136, [R3+0x400] ;  /* 0x0004000003880984 */ /* 0x0006680000000c00 */
[----:B------:R3:W1:Y:S02]  /*77c0*/  @P0 LDS.128 R144, [R8+0x400] ;  /* 0x0004000008900984 */ /* 0x0006640000000c00 */
.L_x_119:
[----:B------:R-:W-:Y:S05]  /*77d0*/  BSYNC B1 ;  /* 0x0000000000017941 */ /* 0x000fea0003800000 */
.L_x_118:
[----:B---3--:R-:W-:Y:S05]  /*77e0*/  VIADD R3, R80, 0x40 ;  /* 0x0000004050037836 */ /* 0x008fea0000000000 */
[----:B------:R-:W-:Y:S04]  /*77f0*/  SHF.R.U32.HI R3, RZ, 0x15, R3 ;  /* 0x00000015ff037819 */ /* 0x000fe80000011603 */
[----:B------:R-:W-:Y:S11]  /*7800*/  LOP3.LUT P0, RZ, R3, 0x3, R162, 0x48, !PT ;  /* 0x0000000303ff7812 */ /* 0x000ff600078048a2 */
[----:B------:R-:W-:Y:S02]  /*7810*/  @!UPT UIADD3 URZ, UPT, UPT, URZ, URZ, URZ ;  /* 0x000000fffffff290 */ /* 0x000fe4000fffe0ff */
[----:B------:R-:W-:Y:S05]  /*7820*/  @!P0 BRA `(.L_x_123) ;  /* 0x0000000000408947 */ /* 0x000fea0003800000 */
[----:B------:R-:W3:Y:S01]  /*7830*/  LDCU.64 UR8, c[0x4][0x70] ;  /* 0x01000e00ff0877ac */ /* 0x000ee20008000a00 */
[----:B------:R-:W-:Y:S01]  /*7840*/  MOV R3, 0x0 ;  /* 0x0000000000037802 */ /* 0x000fe20000000f00 */
[----:B------:R-:W-:Y:S02]  /*7850*/  HFMA2 R12, -RZ, RZ, 0, 5.9604644775390625e-08 ;  /* 0x00000001ff0c7431 */ /* 0x000fe400000001ff */
[----:B------:R-:W-:Y:S02]  /*7860*/  IMAD.MOV.U32 R8, RZ, RZ, 0x192 ;  /* 0x00000192ff087424 */ /* 0x000fe400078e00ff */
[----:B------:R-:W-:Y:S01]  /*7870*/  IMAD.MOV.U32 R13, RZ, RZ, RZ ;  /* 0x000000ffff0d7224 */ /* 0x000fe200078e00ff */
[----:B------:R-:W5:Y:S01]  /*7880*/  LDCU.64 UR6, c[0x4][0x78] ;  /* 0x01000f00ff0677ac */ /* 0x000f620008000a00 */
[----:B------:R-:W1:Y:S01]  /*7890*/  LDC.64 R2, c[0x4][R3] ;  /* 0x0100000003027b82 */ /* 0x000e620000000a00 */
[----:B------:R-:W2:Y:S01]  /*78a0*/  LDCU.64 UR4, c[0x4][0x10] ;  /* 0x01000200ff0477ac */ /* 0x000ea20008000a00 */
[----:B---3--:R-:W-:Y:S01]  /*78b0*/  MOV R5, UR9 ;  /* 0x0000000900057c02 */ /* 0x008fe20008000f00 */
[----:B------:R-:W-:Y:S01]  /*78c0*/  IMAD.U32 R4, RZ, RZ, UR8 ;  /* 0x00000008ff047e24 */ /* 0x000fe2000f8e00ff */
[----:B-----5:R-:W-:Y:S01]  /*78d0*/  MOV R7, UR7 ;  /* 0x0000000700077c02 */ /* 0x020fe20008000f00 */
[----:B------:R-:W-:Y:S01]  /*78e0*/  IMAD.U32 R6, RZ, RZ, UR6 ;  /* 0x00000006ff067e24 */ /* 0x000fe2000f8e00ff */
[----:B--2---:R-:W-:Y:S01]  /*78f0*/  MOV R11, UR5 ;  /* 0x00000005000b7c02 */ /* 0x004fe20008000f00 */
[----:B------:R-:W-:Y:S02]  /*7900*/  IMAD.U32 R10, RZ, RZ, UR4 ;  /* 0x00000004ff0a7e24 */ /* 0x000fe4000f8e00ff */
[----:B------:R-:W-:Y:S07]  /*7910*/  LEPC R20, `(.L_x_123) ;  /* 0x000000001014794e */ /* 0x000fee0000000000 */
[----:B-1--4-:R-:W-:Y:S05]  /*7920*/  CALL.ABS.NOINC R2 ;  /* 0x0000000002007343 */ /* 0x012fea0003c00000 */
.L_x_123:
[----:B------:R-:W-:Y:S05]  /*7930*/  WARPSYNC.ALL ;  /* 0x0000000000007948 */ /* 0x000fea0003800000 */
[----:B------:R-:W-:Y:S01]  /*7940*/  R2UR UR4, R80 ;  /* 0x00000000500472ca */ /* 0x000fe200000e0000 */
[--C-:B----4-:R-:W-:Y:S01]  /*7950*/  HADD2.F32 R82, -RZ, R88.reuse.H0_H0 ;  /* 0x20000058ff527230 */ /* 0x110fe20000004100 */
[----:B------:R-:W-:Y:S01]  /*7960*/  ISETP.NE.AND P6, PT, R176, RZ, PT ;  /* 0x000000ffb000720c */ /* 0x000fe20003fc5270 */
[----:B------:R-:W-:Y:S01]  /*7970*/  HADD2.F32 R83, -RZ, R88.H1_H1 ;  /* 0x30000058ff537230 */ /* 0x000fe20000004100 */
[----:B--2---:R-:W-:Y:S01]  /*7980*/  MOV R0, UR51 ;  /* 0x0000003300007c02 */ /* 0x004fe20008000f00 */
[--C-:B------:R-:W-:Y:S01]  /*7990*/  HADD2.F32 R84, -RZ, R89.reuse.H0_H0 ;  /* 0x20000059ff547230 */ /* 0x100fe20000004100 */
[----:B------:R-:W-:Y:S01]  /*79a0*/  MOV R85, UR37 ;  /* 0x0000002500557c02 */ /* 0x000fe20008000f00 */
[----:B------:R-:W-:Y:S01]  /*79b0*/  HADD2.F32 R86, -RZ, R89.H1_H1 ;  /* 0x30000059ff567230 */ /* 0x000fe20000004100 */
[----:B------:R-:W-:Y:S01]  /*79c0*/  ISETP.NE.AND P0, PT, R170, RZ, PT ;  /* 0x000000ffaa00720c */ /* 0x000fe20003f05270 */
[----:B------:R-:W-:Y:S04]  /*79d0*/  BSSY.RECONVERGENT B0, `(.L_x_124) ;  /* 0x00000fc000007945 */ /* 0x000fe80003800200 */
[----:B------:R-:W2:Y:S02]  /*79e0*/  LDTM.x64 R4, tmem[UR4+0x40] ;  /* 0x00004004000479ee */ /* 0x000ea40008340000 */
[----:B------:R-:W-:Y:S04]  /*79f0*/  @P6 LEA R0, R0, UR48, 0x3 ;  /* 0x0000003000006c11 */ /* 0x000fe8000f8e18ff */
[----:B------:R-:W-:Y:S04]  /*7a00*/  @P6 IADD3 R0, PT, PT, R0, 0x70, RZ ;  /* 0x0000007000006810 */ /* 0x000fe80007ffe0ff */
[----:B------:R-:W-:Y:S01]  /*7a10*/  @P6 PRMT R85, R85, 0x654, R0 ;  /* 0x0000065455556816 */ /* 0x000fe20000000000 */
[C---:B--2---:R-:W-:Y:S01]  /*7a20*/  FMUL R0, R78.reuse, R4 ;  /* 0x000000044e007220 */ /* 0x044fe20000400000 */
[C---:B------:R-:W-:Y:S01]  /*7a30*/  FMUL R2, R78.reuse, R5 ;  /* 0x000000054e027220 */ /* 0x040fe20000400000 */
[C---:B------:R-:W-:Y:S01]  /*7a40*/  FMUL R3, R78.reuse, R6 ;  /* 0x000000064e037220 */ /* 0x040fe20000400000 */
[C---:B------:R-:W-:Y:S01]  /*7a50*/  FMUL R7, R78.reuse, R7 ;  /* 0x000000074e077220 */ /* 0x040fe20000400000 */
[C---:B------:R-:W-:Y:S01]  /*7a60*/  FFMA R0, R81.reuse, R82, R0 ;  /* 0x0000005251007223 */ /* 0x040fe20000000000 */
[C---:B------:R-:W-:Y:S01]  /*7a70*/  FFMA R2, R81.reuse, R83, R2 ;  /* 0x0000005351027223 */ /* 0x040fe20000000002 */
[--C-:B------:R-:W-:Y:S02]  /*7a80*/  HADD2.F32 R83, -RZ, R90.reuse.H0_H0 ;  /* 0x2000005aff537230 */ /* 0x100fe40000004100 */
[C---:B------:R-:W-:Y:S01]  /*7a90*/  FFMA R3, R81.reuse, R84, R3 ;  /* 0x0000005451037223 */ /* 0x040fe20000000003 */
[----:B------:R-:W-:Y:S01]  /*7aa0*/  FFMA R7, R81, R86, R7 ;  /* 0x0000005651077223 */ /* 0x000fe20000000007 */
[----:B------:R-:W-:Y:S01]  /*7ab0*/  FMUL R4, R78, R8 ;  /* 0x000000084e047220 */ /* 0x000fe20000400000 */
[----:B-1----:R-:W-:Y:S01]  /*7ac0*/  F2FP.F16.F32.PACK_AB R92, R2, R0 ;  /* 0x00000000025c723e */ /* 0x002fe200000000ff */
[----:B------:R-:W-:Y:S02]  /*7ad0*/  HADD2.F32 R82, -RZ, R90.H1_H1 ;  /* 0x3000005aff527230 */ /* 0x000fe40000004100 */
[C---:B------:R-:W-:Y:S01]  /*7ae0*/  FMUL R5, R78.reuse, R9 ;  /* 0x000000094e057220 */ /* 0x040fe20000400000 */
[----:B------:R-:W-:Y:S01]  /*7af0*/  F2FP.F16.F32.PACK_AB R93, R7, R3 ;  /* 0x00000003075d723e */ /* 0x000fe200000000ff */
        /* <DEDUP_REMOVED lines=19> */
[----:B------:R1:W-:Y:S01]  /*7c30*/  STS.128 [R178+UR48+0x4400], R92 ;  /* 0x0044005cb2007988 */ /* 0x0003e20008000c30 */
        /* <DEDUP_REMOVED lines=8> */
[C---:B------:R-:W-:Y:S01]  /*7cc0*/  FMUL R14, R78.reuse, R18 ;  /* 0x000000124e0e7220 */ /* 0x040fe20000400000 */
[----:B------:R-:W-:Y:S01]  /*7cd0*/  F2FP.F16.F32.PACK_AB R117, R15, R10 ;  /* 0x0000000a0f75723e */ /* 0x000fe200000000ff */
[C---:B------:R-:W-:Y:S01]  /*7ce0*/  FFMA R12, R81.reuse, R3, R12 ;  /* 0x00000003510c7223 */ /* 0x040fe2000000000c */
[--C-:B------:R-:W-:Y:S02]  /*7cf0*/  HADD2.F32 R3, -RZ, R99.reuse.H0_H0 ;  /* 0x20000063ff037230 */ /* 0x100fe40000004100 */
[C---:B------:R-:W-:Y:S01]  /*7d00*/  FFMA R13, R81.reuse, R0, R13 ;  /* 0x00000000510d7223 */ /* 0x040fe2000000000d */
[----:B------:R-:W-:Y:S02]  /*7d10*/  HADD2.F32 R2, -RZ, R99.H1_H1 ;  /* 0x30000063ff027230 */ /* 0x000fe40000004100 */
[C---:B------:R-:W-:Y:S01]  /*7d20*/  FMUL R19, R78.reuse, R19 ;  /* 0x000000134e137220 */ /* 0x040fe20000400000 */
[--C-:B------:R-:W-:Y:S02]  /*7d30*/  HADD2.F32 R83, -RZ, R104.reuse.H0_H0 ;  /* 0x20000068ff537230 */ /* 0x100fe40000004100 */
[----:B------:R-:W-:Y:S01]  /*7d40*/  FFMA R14, R81, R3, R14 ;  /* 0x00000003510e7223 */ /* 0x000fe2000000000e */
[----:B------:R-:W-:Y:S01]  /*7d50*/  F2FP.F16.F32.PACK_AB R118, R13, R12 ;  /* 0x0000000c0d76723e */ /* 0x000fe200000000ff */
        /* <DEDUP_REMOVED lines=38> */
[C---:B------:R-:W-:Y:S01]  /*7fc0*/  FMUL R31, R78.reuse, R31 ;  /* 0x0000001f4e1f7220 */ /* 0x040fe20000400000 */
[----:B------:R3:W-:Y:S01]  /*7fd0*/  STS.128 [R177+0x4400], R124 ;  /* 0x0044007cb1007388 */ /* 0x0007e20000000c00 */
[--C-:B------:R-:W-:Y:S02]  /*7fe0*/  HADD2.F32 R3, -RZ, R114.reuse.H0_H0 ;  /* 0x20000072ff037230 */ /* 0x100fe40000004100 */
[----:B------:R-:W-:Y:S01]  /*7ff0*/  FFMA R26, R81, R0, R26 ;  /* 0x00000000511a7223 */ /* 0x000fe2000000001a */
[----:B------:R-:W-:Y:S01]  /*8000*/  HADD2.F32 R0, -RZ, R113.H1_H1 ;  /* 0x30000071ff007230 */ /* 0x000fe20000004100 */
[----:B------:R-:W-:Y:S01]  /*8010*/  F2FP.F16.F32.PACK_AB R132, R25, R24 ;  /* 0x000000181984723e */ /* 0x000fe200000000ff */
[C---:B------:R-:W-:Y:S01]  /*8020*/  FMUL R28, R78.reuse, R32 ;  /* 0x000000204e1c7220 */ /* 0x040fe20000400000 */
[----:B------:R-:W-:Y:S02]  /*8030*/  HADD2.F32 R2, -RZ, R114.H1_H1 ;  /* 0x30000072ff027230 */ /* 0x000fe40000004100 */
[C---:B------:R-:W-:Y:S01]  /*8040*/  FMUL R29, R78.reuse, R33 ;  /* 0x000000214e1d7220 */ /* 0x040fe20000400000 */
[--C-:B------:R-:W-:Y:S02]  /*8050*/  HADD2.F32 R83, -RZ, R115.reuse.H0_H0 ;  /* 0x20000073ff537230 */ /* 0x100fe40000004100 */
[C---:B------:R-:W-:Y:S01]  /*8060*/  FFMA R31, R81.reuse, R0, R31 ;  /* 0x00000000511f7223 */ /* 0x040fe2000000001f */
[C---:B------:R-:W-:Y:S01]  /*8070*/  FFMA R28, R81.reuse, R3, R28 ;  /* 0x00000003511c7223 */ /* 0x040fe2000000001c */
[----:B------:R-:W-:Y:S01]  /*8080*/  FFMA R29, R81, R2, R29 ;  /* 0x00000002511d7223 */ /* 0x000fe2000000001d */
[C---:B------:R-:W-:Y:S01]  /*8090*/  FMUL R30, R78.reuse, R34 ;  /* 0x000000224e1e7220 */ /* 0x040fe20000400000 */
[----:B------:R-:W-:Y:S01]  /*80a0*/  HADD2.F32 R82, -RZ, R115.H1_H1 ;  /* 0x30000073ff527230 */ /* 0x000fe20000004100 */
[----:B------:R-:W-:Y:S01]  /*80b0*/  F2FP.F16.F32.PACK_AB R133, R31, R26 ;  /* 0x0000001a1f85723e */ /* 0x000fe200000000ff */
        /* <DEDUP_REMOVED lines=16> */
[----:B-1----:R-:W-:Y:S01]  /*81c0*/  F2FP.F16.F32.PACK_AB R92, R33, R32 ;  /* 0x00000020215c723e */ /* 0x002fe200000000ff */
        /* <DEDUP_REMOVED lines=42> */
[--C-:B------:R-:W-:Y:S02]  /*8470*/  HADD2.F32 R3, -RZ, R136.reuse.H0_H0 ;  /* 0x20000088ff037230 */ /* 0x100fe40000004100 */
[C---:B------:R-:W-:Y:S01]  /*8480*/  FFMA R46, R81.reuse, R83, R46 ;  /* 0x00000053512e7223 */ /* 0x040fe2000000002e */
[C---:B------:R-:W-:Y:S01]  /*8490*/  FMUL R48, R78.reuse, R52 ;  /* 0x000000344e307220 */ /* 0x040fe20000400000 */
        /* <DEDUP_REMOVED lines=17> */
[C---:B------:R-:W-:Y:S01]  /*85b0*/  FFMA R52, R81.reuse, R0, R52 ;  /* 0x0000000051347223 */ /* 0x040fe20000000034 */
[C---:B------:R-:W-:Y:S01]  /*85c0*/  FFMA R53, R81.reuse, R2, R53 ;  /* 0x0000000251357223 */ /* 0x040fe20000000035 */
[----:B------:R-:W-:Y:S02]  /*85d0*/  HADD2.F32 R0, -RZ, R139.H1_H1 ;  /* 0x3000008bff007230 */ /* 0x000fe40000004100 */
[----:B------:R-:W-:Y:S01]  /*85e0*/  FFMA R54, R81, R3, R54 ;  /* 0x0000000351367223 */ /* 0x000fe20000000036 */
[C---:B------:R-:W-:Y:S01]  /*85f0*/  FMUL R59, R78.reuse, R59 ;  /* 0x0000003b4e3b7220 */ /* 0x040fe20000400000 */
[--C-:B------:R-:W-:Y:S02]  /*8600*/  HADD2.F32 R3, -RZ, R144.reuse.H0_H0 ;  /* 0x20000090ff037230 */ /* 0x100fe40000004100 */
[C---:B------:R-:W-:Y:S01]  /*8610*/  FMUL R56, R78.reuse, R60 ;  /* 0x0000003c4e387220 */ /* 0x040fe20000400000 */
[----:B------:R-:W-:Y:S02]  /*8620*/  HADD2.F32 R2, -RZ, R144.H1_H1 ;  /* 0x30000090ff027230 */ /* 0x000fe40000004100 */
[C---:B------:R-:W-:Y:S01]  /*8630*/  FMUL R57, R78.reuse, R61 ;  /* 0x0000003d4e397220 */ /* 0x040fe20000400000 */
[--C-:B------:R-:W-:Y:S01]  /*8640*/  HADD2.F32 R83, -RZ, R145.reuse.H0_H0 ;  /* 0x20000091ff537230 */ /* 0x100fe20000004100 */
[----:B------:R-:W-:Y:S01]  /*8650*/  F2FP.F16.F32.PACK_AB R118, R45, R44 ;  /* 0x0000002c2d76723e */ /* 0x000fe200000000ff */
[C---:B------:R-:W-:Y:S01]  /*8660*/  FMUL R58, R78.reuse, R62 ;  /* 0x0000003e4e3a7220 */ /* 0x040fe20000400000 */
[----:B------:R-:W-:Y:S01]  /*8670*/  F2FP.F16.F32.PACK_AB R119, R51, R46 ;  /* 0x0000002e3377723e */ /* 0x000fe200000000ff */
[C---:B------:R-:W-:Y:S01]  /*8680*/  FFMA R59, R81.reuse, R0, R59 ;  /* 0x00000000513b7223 */ /* 0x040fe2000000003b */
[C---:B------:R-:W-:Y:S01]  /*8690*/  FFMA R56, R81.reuse, R3, R56 ;  /* 0x0000000351387223 */ /* 0x040fe20000000038 */
[----:B------:R-:W-:Y:S02]  /*86a0*/  HADD2.F32 R0, -RZ, R145.H1_H1 ;  /* 0x30000091ff007230 */ /* 0x000fe40000004100 */
[C---:B------:R-:W-:Y:S01]  /*86b0*/  FFMA R57, R81.reuse, R2, R57 ;  /* 0x0000000251397223 */ /* 0x040fe20000000039 */
[----:B------:R1:W-:Y:S01]  /*86c0*/  STS.128 [R183+0x4400], R116 ;  /* 0x00440074b7007388 */ /* 0x0003e20000000c00 */
[C---:B------:R-:W-:Y:S01]  /*86d0*/  FMUL R63, R78.reuse, R63 ;  /* 0x0000003f4e3f7220 */ /* 0x040fe20000400000 */
[--C-:B------:R-:W-:Y:S02]  /*86e0*/  HADD2.F32 R3, -RZ, R146.reuse.H0_H0 ;  /* 0x20000092ff037230 */ /* 0x100fe40000004100 */
[C---:B------:R-:W-:Y:S01]  /*86f0*/  FFMA R58, R81.reuse, R83, R58 ;  /* 0x00000053513a7223 */ /* 0x040fe2000000003a */
        /* <DEDUP_REMOVED lines=8> */
[----:B---3--:R-:W-:Y:S01]  /*8780*/  F2FP.F16.F32.PACK_AB R124, R49, R48 ;  /* 0x00000030317c723e */ /* 0x008fe200000000ff */
[----:B------:R-:W-:Y:S01]  /*8790*/  FFMA R60, R81, R3, R60 ;  /* 0x00000003513c7223 */ /* 0x000fe2000000003c */
[----:B------:R-:W-:Y:S01]  /*87a0*/  F2FP.F16.F32.PACK_AB R125, R55, R50 ;  /* 0x00000032377d723e */ /* 0x000fe200000000ff */
[----:B------:R-:W-:Y:S01]  /*87b0*/  FFMA R61, R81, R2, R61 ;  /* 0x00000002513d7223 */ /* 0x000fe2000000003d */
[----:B------:R-:W-:Y:S01]  /*87c0*/  F2FP.F16.F32.PACK_AB R126, R53, R52 ;  /* 0x00000034357e723e */ /* 0x000fe200000000ff */
[----:B------:R-:W-:Y:S01]  /*87d0*/  FFMA R62, R81, R83, R62 ;  /* 0x00000053513e7223 */ /* 0x000fe2000000003e */
[----:B------:R-:W-:Y:S01]  /*87e0*/  F2FP.F16.F32.PACK_AB R127, R59, R54 ;  /* 0x000000363b7f723e */ /* 0x000fe200000000ff */
[----:B------:R-:W-:Y:S01]  /*87f0*/  FFMA R67, R81, R82, R67 ;  /* 0x0000005251437223 */ /* 0x000fe20000000043 */
[----:B----4-:R-:W-:Y:S02]  /*8800*/  F2FP.F16.F32.PACK_AB R132, R57, R56 ;  /* 0x000000383984723e */ /* 0x010fe400000000ff */
[----:B------:R-:W-:Y:S01]  /*8810*/  F2FP.F16.F32.PACK_AB R133, R63, R58 ;  /* 0x0000003a3f85723e */ /* 0x000fe200000000ff */
[----:B------:R1:W-:Y:S01]  /*8820*/  STS.128 [R174+0x4400], R124 ;  /* 0x0044007cae007388 */ /* 0x0003e20000000c00 */
[----:B------:R-:W-:Y:S02]  /*8830*/  F2FP.F16.F32.PACK_AB R134, R61, R60 ;  /* 0x0000003c3d86723e */ /* 0x000fe400000000ff */
[----:B------:R-:W-:Y:S02]  /*8840*/  F2FP.F16.F32.PACK_AB R135, R67, R62 ;  /* 0x0000003e4387723e */ /* 0x000fe400000000ff */
[----:B------:R-:W-:Y:S02]  /*8850*/  LEA R0, R87, UR48, 0x3 ;  /* 0x0000003057007c11 */ /* 0x000fe4000f8e18ff */
[----:B------:R-:W-:Y:S01]  /*8860*/  @P6 SHF.L.U32 R3, R167, 0x1f, RZ ;  /* 0x0000001fa7036819 */ /* 0x000fe200000006ff */
        /* <DEDUP_REMOVED lines=9> */
[----:B------:R-:W-:Y:S02]  /*8900*/  UIADD3 UR8, UP0, UPT, UR52, 0x680, URZ ;  /* 0x0000068034087890 */ /* 0x000fe4000ff1e0ff */
[----:B------:R-:W-:Y:S02]  /*8910*/  UIADD3 UR5, UPT, UPT, UR41, 0x40, URZ ;  /* 0x0000004029057890 */ /* 0x000fe4000fffe0ff */
[----:B------:R-:W-:Y:S02]  /*8920*/  UIADD3 UR4, UPT, UPT, UR48, 0x4400, URZ ;  /* 0x0000440030047890 */ /* 0x000fe4000fffe0ff */
[----:B------:R-:W-:Y:S01]  /*8930*/  UIADD3.X UR9, UPT, UPT, URZ, UR53, URZ, UP0, !UPT ;  /* 0x00000035ff097290 */ /* 0x000fe200087fe4ff */
[----:B------:R-:W-:Y:S01]  /*8940*/  UMOV UR6, UR42 ;  /* 0x0000002a00067c82 */ /* 0x000fe20008000000 */
[----:B------:R-:W-:Y:S07]  /*8950*/  UMOV UR7, UR36 ;  /* 0x0000002400077c82 */ /* 0x000fee0008000000 */
[----:B------:R2:W-:Y:S01]  /*8960*/  UTMASTG.3D [UR4], [UR8] ;  /* 0x00000004080073b5 */ /* 0x0005e20008010000 */
[----:B------:R0:W-:Y:S01]  /*8970*/  UTMACMDFLUSH ;  /* 0x00000000000079b7 */ /* 0x0001e20000000000 */
[----:B--2---:R-:W-:Y:S04]  /*8980*/  DEPBAR.LE SB0, 0x1 ;  /* 0x000080400000791a */ /* 0x004fe80000000000 */
.L_x_125:
[----:B------:R-:W-:Y:S05]  /*8990*/  BSYNC.RECONVERGENT B0 ;  /* 0x0000000000007941 */ /* 0x000fea0003800200 */
.L_x_124:
[----:B------:R-:W-:Y:S01]  /*89a0*/  BAR.SYNC.DEFER_BLOCKING 0x1, 0x80 ;  /* 0x0042000000007b1d */ /* 0x000fe20000010000 */
[----:B------:R-:W-:Y:S04]  /*89b0*/  UIADD3 UR40, UPT, UPT, UR51, 0x1, URZ ;  /* 0x0000000133287890 */ /* 0x000fe8000fffe0ff */
[----:B------:R-:W-:Y:S04]  /*89c0*/  UISETP.NE.AND UP0, UPT, UR40, 0x4, UPT ;  /* 0x000000042800788c */ /* 0x000fe8000bf05270 */
[----:B------:R-:W-:Y:S01]  /*89d0*/  USEL UR40, UR40, URZ, UP0 ;  /* 0x000000ff28287287 */ /* 0x000fe20008000000 */
[----:B------:R2:W-:Y:S01]  /*89e0*/  @P6 SYNCS.ARRIVE.TRANS64.RED.A1T0 RZ, [R85+URZ], RZ ;  /* 0x000000ff55ff69a7 */ /* 0x0005e200081004ff */
[----:B------:R-:W-:Y:S01]  /*89f0*/  BSSY B1, `(.L_x_126) ;  /* 0x0000020000017945 */ /* 0x000fe20003800000 */
[----:B------:R-:W3:Y:S02]  /*8a00*/  @P6 SYNCS.PHASECHK.TRANS64.TRYWAIT P0, [R0+URZ+0x50], R3 ;  /* 0x00005003000065a7 */ /* 0x000ee400080011ff */
[----:B---3--:R-:W-:Y:S01]  /*8a10*/  @P6 SEL R101, RZ, 0x1, !P0 ;  /* 0x00000001ff656807 */ /* 0x008fe20004000000 */
[----:B--2---:R-:W-:Y:S06]  /*8a20*/  @!P6 BRA `(.L_x_127) ;  /* 0x000000000070e947 */ /* 0x004fec0003800000 */
        /* <DEDUP_REMOVED lines=9> */
[----:B------:R-:W-:Y:S04]  /*8ac0*/  SHF.L.U32 R7, R167, 0x1f, RZ ;  /* 0x0000001fa7077819 */ /* 0x000fe800000006ff */
[----:B------:R-:W2:Y:S02]  /*8ad0*/  SYNCS.PHASECHK.TRANS64.TRYWAIT P0, [R0+URZ+0x50], R7 ;  /* 0x00005007000075a7 */ /* 0x000ea400080011ff */
[----:B--2---:R-:W-:Y:S05]  /*8ae0*/  @!P0 BRA `(.L_x_130) ;  /* 0x00000034007c8947 */ /* 0x004fea0003800000 */
.L_x_129:
[----:B------:R-:W-:Y:S05]  /*8af0*/  BSYNC B0 ;  /* 0x0000000000007941 */ /* 0x000fea0003800000 */
.L_x_128:
        /* <DEDUP_REMOVED lines=15> */
.L_x_127:
[----:B------:R-:W-:Y:S05]  /*8bf0*/  BSYNC B1 ;  /* 0x0000000000017941 */ /* 0x000fea0003800000 */
.L_x_126:
        /* <DEDUP_REMOVED lines=21> */
.L_x_131:
[----:B------:R-:W-:Y:S05]  /*8d50*/  WARPSYNC.ALL ;  /* 0x0000000000007948 */ /* 0x000fea0003800000 */
[----:B------:R-:W-:Y:S01]  /*8d60*/  R2UR UR4, R80 ;  /* 0x00000000500472ca */ /* 0x000fe200000e0000 */
[--C-:B----4-:R-:W-:Y:S01]  /*8d70*/  HADD2.F32 R82, -RZ, R88.reuse.H0_H0 ;  /* 0x20000058ff527230 */ /* 0x110fe20000004100 */
[----:B------:R-:W-:Y:S01]  /*8d80*/  ISETP.NE.AND P6, PT, R176, RZ, PT ;  /* 0x000000ffb000720c */ /* 0x000fe20003fc5270 */
[----:B------:R-:W-:Y:S01]  /*8d90*/  HADD2.F32 R83, -RZ, R88.H1_H1 ;  /* 0x30000058ff537230 */ /* 0x000fe20000004100 */
[----:B------:R-:W-:Y:S01]  /*8da0*/  MOV R3, UR40 ;  /* 0x0000002800037c02 */ /* 0x000fe20008000f00 */
[----:B------:R-:W-:Y:S01]  /*8db0*/  BSSY.RECONVERGENT B0, `(.L_x_132) ;  /* 0x0000100000007945 */ /* 0x000fe20003800200 */
[----:B------:R-:W-:Y:S02]  /*8dc0*/  MOV R84, UR37 ;  /* 0x0000002500547c02 */ /* 0x000fe40008000f00 */
[----:B------:R-:W-:Y:S05]  /*8dd0*/  ISETP.NE.AND P0, PT, R170, RZ, PT ;  /* 0x000000ffaa00720c */ /* 0x000fea0003f05270 */
[----:B------:R-:W3:Y:S02]  /*8de0*/  LDTM.x64 R4, tmem[UR4+0x80] ;  /* 0x00008004000479ee */ /* 0x000ee40008340000 */
[----:B------:R-:W-:Y:S04]  /*8df0*/  @P6 LEA R3, R3, UR48, 0x3 ;  /* 0x0000003003036c11 */ /* 0x000fe8000f8e18ff */
[----:B------:R-:W-:Y:S04]  /*8e00*/  @P6 IADD3 R3, PT, PT, R3, 0x70, RZ ;  /* 0x0000007003036810 */ /* 0x000fe80007ffe0ff */
[----:B------:R-:W-:Y:S01]  /*8e10*/  @P6 PRMT R84, R84, 0x654, R3 ;  /* 0x0000065454546816 */ /* 0x000fe20000000003 */
[C---:B---3--:R-:W-:Y:S01]  /*8e20*/  FMUL R0, R78.reuse, R4 ;  /* 0x000000044e007220 */ /* 0x048fe20000400000 */
[C---:B------:R-:W-:Y:S01]  /*8e30*/  FMUL R3, R78.reuse, R6 ;  /* 0x000000064e037220 */ /* 0x040fe20000400000 */
[C---:B------:R-:W-:Y:S01]  /*8e40*/  FMUL R4, R78.reuse, R8 ;  /* 0x000000084e047220 */ /* 0x040fe20000400000 */
[C---:B------:R-:W-:Y:S01]  /*8e50*/  FMUL R6, R78.reuse, R10 ;  /* 0x0000000a4e067220 */ /* 0x040fe20000400000 */
[C---:B------:R-:W-:Y:S01]  /*8e60*/  FFMA R0, R81.reuse, R82, R0 ;  /* 0x0000005251007223 */ /* 0x040fe20000000000 */
[C---:B------:R-:W-:Y:S01]  /*8e70*/  FMUL R8, R78.reuse, R12 ;  /* 0x0000000c4e087220 */ /* 0x040fe20000400000 */
        /* <DEDUP_REMOVED lines=38> */
[--C-:B------:R-:W-:Y:S02]  /*90e0*/  HADD2.F32 R64, -RZ, R89.reuse.H0_H0 ;  /* 0x20000059ff407230 */ /* 0x100fe40000004100 */
[C---:B------:R-:W-:Y:S01]  /*90f0*/  FMUL R49, R78.reuse, R53 ;  /* 0x000000354e317220 */ /* 0x040fe20000400000 */
[C---:B------:R-:W-:Y:S01]  /*9100*/  FMUL R62, R78.reuse, R66 ;  /* 0x000000424e3e7220 */ /* 0x040fe20000400000 */
[----:B------:R-:W-:Y:S02]  /*9110*/  HADD2.F32 R66, -RZ, R89.H1_H1 ;  /* 0x30000059ff427230 */ /* 0x000fe40000004100 */
[C---:B------:R-:W-:Y:S01]  /*9120*/  FMUL R53, R78.reuse, R57 ;  /* 0x000000394e357220 */ /* 0x040fe20000400000 */
[C---:B------:R-:W-:Y:S01]  /*9130*/  FMUL R7, R78.reuse, R7 ;  /* 0x000000074e077220 */ /* 0x040fe20000400000 */
[C---:B------:R-:W-:Y:S01]  /*9140*/  FMUL R57, R78.reuse, R61 ;  /* 0x0000003d4e397220 */ /* 0x040fe20000400000 */
[----:B------:R-:W-:Y:S01]  /*9150*/  FMUL R61, R78, R65 ;  /* 0x000000414e3d7220 */ /* 0x000fe20000400000 */
[--C-:B------:R-:W-:Y:S02]  /*9160*/  HADD2.F32 R65, -RZ, R90.reuse.H0_H0 ;  /* 0x2000005aff417230 */ /* 0x100fe40000004100 */
[C---:B------:R-:W-:Y:S01]  /*9170*/  FFMA R2, R81.reuse, R83, R2 ;  /* 0x0000005351027223 */ /* 0x040fe20000000002 */
[C---:B------:R-:W-:Y:S01]  /*9180*/  FFMA R3, R81.reuse, R64, R3 ;  /* 0x0000004051037223 */ /* 0x040fe20000000003 */
[----:B------:R-:W-:Y:S02]  /*9190*/  HADD2.F32 R64, -RZ, R90.H1_H1 ;  /* 0x3000005aff407230 */ /* 0x000fe40000004100 */
[C---:B------:R-:W-:Y:S01]  /*91a0*/  FFMA R7, R81.reuse, R66, R7 ;  /* 0x0000004251077223 */ /* 0x040fe20000000007 */
[----:B------:R-:W-:Y:S01]  /*91b0*/  FFMA R4, R81, R65, R4 ;  /* 0x0000004151047223 */ /* 0x000fe20000000004 */
[--C-:B------:R-:W-:Y:S01]  /*91c0*/  HADD2.F32 R65, -RZ, R91.reuse.H0_H0 ;  /* 0x2000005bff417230 */ /* 0x100fe20000004100 */
[----:B-1----:R-:W-:Y:S01]  /*91d0*/  F2FP.F16.F32.PACK_AB R92, R2, R0 ;  /* 0x00000000025c723e */ /* 0x002fe200000000ff */
[----:B------:R-:W-:Y:S01]  /*91e0*/  HADD2.F32 R0, -RZ, R91.H1_H1 ;  /* 0x3000005bff007230 */ /* 0x000fe20000004100 */
[----:B------:R-:W-:Y:S01]  /*91f0*/  F2FP.F16.F32.PACK_AB R93, R7, R3 ;  /* 0x00000003075d723e */ /* 0x000fe200000000ff */
[--C-:B--2---:R-:W-:Y:S02]  /*9200*/  HADD2.F32 R3, -RZ, R96.reuse.H0_H0 ;  /* 0x20000060ff037230 */ /* 0x104fe40000004100 */
[C---:B------:R-:W-:Y:S01]  /*9210*/  FMUL R11, R78.reuse, R11 ;  /* 0x0000000b4e0b7220 */ /* 0x040fe20000400000 */
[----:B------:R-:W-:Y:S02]  /*9220*/  HADD2.F32 R2, -RZ, R96.H1_H1 ;  /* 0x30000060ff027230 */ /* 0x000fe40000004100 */
[C---:B------:R-:W-:Y:S01]  /*9230*/  FFMA R5, R81.reuse, R64, R5 ;  /* 0x0000004051057223 */ /* 0x040fe20000000005 */
[C---:B------:R-:W-:Y:S01]  /*9240*/  FFMA R6, R81.reuse, R65, R6 ;  /* 0x0000004151067223 */ /* 0x040fe20000000006 */
[C---:B------:R-:W-:Y:S01]  /*9250*/  FFMA R11, R81.reuse, R0, R11 ;  /* 0x00000000510b7223 */ /* 0x040fe2000000000b */
[--C-:B------:R-:W-:Y:S02]  /*9260*/  HADD2.F32 R0, -RZ, R97.reuse.H0_H0 ;  /* 0x20000061ff007230 */ /* 0x100fe40000004100 */
[C---:B------:R-:W-:Y:S01]  /*9270*/  FFMA R8, R81.reuse, R3, R8 ;  /* 0x0000000351087223 */ /* 0x040fe20000000008 */
[--C-:B------:R-:W-:Y:S02]  /*9280*/  HADD2.F32 R3, -RZ, R98.reuse.H0_H0 ;  /* 0x20000062ff037230 */ /* 0x100fe40000004100 */
[C---:B------:R-:W-:Y:S01]  /*9290*/  FFMA R9, R81.reuse, R2, R9 ;  /* 0x0000000251097223 */ /* 0x040fe20000000009 */
[----:B------:R-:W-:Y:S02]  /*92a0*/  HADD2.F32 R2, -RZ, R97.H1_H1 ;  /* 0x30000061ff027230 */ /* 0x000fe40000004100 */
[C---:B------:R-:W-:Y:S01]  /*92b0*/  FMUL R15, R78.reuse, R15 ;  /* 0x0000000f4e0f7220 */ /* 0x040fe20000400000 */
[----:B------:R-:W-:Y:S01]  /*92c0*/  FFMA R10, R81, R0, R10 ;  /* 0x00000000510a7223 */ /* 0x000fe2000000000a */
[----:B------:R-:W-:Y:S01]  /*92d0*/  HADD2.F32 R0, -RZ, R98.H1_H1 ;  /* 0x30000062ff007230 */ /* 0x000fe20000004100 */
[----:B------:R-:W-:Y:S01]  /*92e0*/  F2FP.F16.F32.PACK_AB R94, R5, R4 ;  /* 0x00000004055e723e */ /* 0x000fe200000000ff */
[--C-:B------:R-:W-:Y:S02]  /*92f0*/  HADD2.F32 R5, -RZ, R104.reuse.H0_H0 ;  /* 0x20000068ff057230 */ /* 0x100fe40000004100 */
[C---:B------:R-:W-:Y:S01]  /*9300*/  FFMA R15, R81.reuse, R2, R15 ;  /* 0x00000002510f7223 */ /* 0x040fe2000000000f */
[--C-:B------:R-:W-:Y:S02]  /*9310*/  HADD2.F32 R2, -RZ, R99.reuse.H1_H1 ;  /* 0x30000063ff027230 */ /* 0x100fe40000004100 */
[C---:B------:R-:W-:Y:S01]  /*9320*/  FFMA R12, R81.reuse, R3, R12 ;  /* 0x00000003510c7223 */ /* 0x040fe2000000000c */
[----:B------:R-:W-:Y:S02]  /*9330*/  HADD2.F32 R3, -RZ, R99.H0_H0 ;  /* 0x20000063ff037230 */ /* 0x000fe40000004100 */
[C---:B------:R-:W-:Y:S01]  /*9340*/  FMUL R19, R78.reuse, R19 ;  /* 0x000000134e137220 */ /* 0x040fe20000400000 */
[----:B------:R-:W-:Y:S02]  /*9350*/  HADD2.F32 R4, -RZ, R107.H1_H1 ;  /* 0x3000006bff047230 */ /* 0x000fe40000004100 */
[C---:B------:R-:W-:Y:S01]  /*9360*/  FFMA R13, R81.reuse, R0, R13 ;  /* 0x00000000510d7223 */ /* 0x040fe2000000000d */
[----:B------:R-:W-:Y:S02]  /*9370*/  HADD2.F32 R0, -RZ, R104.H1_H1 ;  /* 0x30000068ff007230 */ /* 0x000fe40000004100 */
[C---:B------:R-:W-:Y:S01]  /*9380*/  FFMA R14, R81.reuse, R3, R14 ;  /* 0x00000003510e7223 */ /* 0x040fe2000000000e */
[--C-:B------:R-:W-:Y:S02]  /*9390*/  HADD2.F32 R3, -RZ, R106.reuse.H0_H0 ;  /* 0x2000006aff037230 */ /* 0x100fe40000004100 */
[C---:B------:R-:W-:Y:S01]  /*93a0*/  FFMA R19, R81.reuse, R2, R19 ;  /* 0x0000000251137223 */ /* 0x040fe20000000013 */
[----:B------:R-:W-:Y:S02]  /*93b0*/  HADD2.F32 R2, -RZ, R105.H0_H0 ;  /* 0x20000069ff027230 */ /* 0x000fe40000004100 */
[C---:B------:R-:W-:Y:S01]  /*93c0*/  FFMA R16, R81.reuse, R5, R16 ;  /* 0x0000000551107223 */ /* 0x040fe20000000010 */
[----:B------:R-:W-:Y:S02]  /*93d0*/  HADD2.F32 R5, -RZ, R107.H0_H0 ;  /* 0x2000006bff057230 */ /* 0x000fe40000004100 */
[C---:B------:R-:W-:Y:S01]  /*93e0*/  FFMA R17, R81.reuse, R0, R17 ;  /* 0x0000000051117223 */ /* 0x040fe20000000011 */
[----:B------:R-:W-:Y:S02]  /*93f0*/  HADD2.F32 R0, -RZ, R105.H1_H1 ;  /* 0x30000069ff007230 */ /* 0x000fe40000004100 */
[C---:B------:R-:W-:Y:S01]  /*9400*/  FMUL R23, R78.reuse, R23 ;  /* 0x000000174e177220 */ /* 0x040fe20000400000 */
[C---:B------:R-:W-:Y:S01]  /*9410*/  FFMA R18, R81.reuse, R2, R18 ;  /* 0x0000000251127223 */ /* 0x040fe20000000012 */
[----:B------:R-:W-:Y:S02]  /*9420*/  HADD2.F32 R2, -RZ, R106.H1_H1 ;  /* 0x3000006aff027230 */ /* 0x000fe40000004100 */
[C---:B------:R-:W-:Y:S01]  /*9430*/  FMUL R27, R78.reuse, R27 ;  /* 0x0000001b4e1b7220 */ /* 0x040fe20000400000 */
[C---:B------:R-:W-:Y:S01]  /*9440*/  FFMA R23, R81.reuse, R0, R23 ;  /* 0x0000000051177223 */ /* 0x040fe20000000017 */
[----:B------:R-:W-:Y:S02]  /*9450*/  HADD2.F32 R0, -RZ, R112.H0_H0 ;  /* 0x20000070ff007230 */ /* 0x000fe40000004100 */
[C---:B------:R-:W-:Y:S01]  /*9460*/  FFMA R20, R81.reuse, R3, R20 ;  /* 0x0000000351147223 */ /* 0x040fe20000000014 */
[----:B------:R-:W-:Y:S02]  /*9470*/  HADD2.F32 R3, -RZ, R114.H0_H0 ;  /* 0x20000072ff037230 */ /* 0x000fe40000004100 */
[C---:B------:R-:W-:Y:S01]  /*9480*/  FFMA R21, R81.reuse, R2, R21 ;  /* 0x0000000251157223 */ /* 0x040fe20000000015 */
[C---:B------:R-:W-:Y:S01]  /*9490*/  FFMA R22, R81.reuse, R5, R22 ;  /* 0x0000000551167223 */ /* 0x040fe20000000016 */
[C---:B------:R-:W-:Y:S01]  /*94a0*/  FFMA R27, R81.reuse, R4, R27 ;  /* 0x00000004511b7223 */ /* 0x040fe2000000001b */
[C---:B------:R-:W-:Y:S01]  /*94b0*/  FFMA R24, R81.reuse, R0, R24 ;  /* 0x0000000051187223 */ /* 0x040fe20000000018 */
[----:B------:R-:W-:Y:S02]  /*94c0*/  HADD2.F32 R2, -RZ, R112.H1_H1 ;  /* 0x30000070ff027230 */ /* 0x000fe40000004100 */
[C---:B------:R-:W-:Y:S01]  /*94d0*/  FMUL R31, R78.reuse, R31 ;  /* 0x0000001f4e1f7220 */ /* 0x040fe20000400000 */
[----:B------:R-:W-:Y:S02]  /*94e0*/  HADD2.F32 R0, -RZ, R113.H0_H0 ;  /* 0x20000071ff007230 */ /* 0x000fe40000004100 */
[C---:B------:R-:W-:Y:S01]  /*94f0*/  FMUL R35, R78.reuse, R35 ;  /* 0x000000234e237220 */ /* 0x040fe20000400000 */
[----:B------:R-:W-:Y:S02]  /*9500*/  HADD2.F32 R5, -RZ, R115.H0_H0 ;  /* 0x20000073ff057230 */ /* 0x000fe40000004100 */
[C---:B------:R-:W-:Y:S01]  /*9510*/  FFMA R25, R81.reuse, R2, R25 ;  /* 0x0000000251197223 */ /* 0x040fe20000000019 */
[----:B------:R-:W-:Y:S02]  /*9520*/  HADD2.F32 R2, -RZ, R114.H1_H1 ;  /* 0x30000072ff027230 */ /* 0x000fe40000004100 */
[----:B------:R-:W-:Y:S01]  /*9530*/  FFMA R26, R81, R0, R26 ;  /* 0x00000000511a7223 */ /* 0x000fe2000000001a */
[----:B------:R-:W-:Y:S02]  /*9540*/  HADD2.F32 R0, -RZ, R113.H1_H1 ;  /* 0x30000071ff007230 */ /* 0x000fe40000004100 */
[C---:B------:R-:W-:Y:S01]  /*9550*/  FMUL R39, R78.reuse, R39 ;  /* 0x000000274e277220 */ /* 0x040fe20000400000 */
[----:B------:R-:W-:Y:S01]  /*9560*/  HADD2.F32 R4, -RZ, R115.H1_H1 ;  /* 0x30000073ff047230 */ /* 0x000fe20000004100 */
[----:B------:R-:W-:Y:S01]  /*9570*/  F2FP.F16.F32.PACK_AB R95, R11, R6 ;  /* 0x000000060b5f723e */ /* 0x000fe200000000ff */
[C---:B------:R-:W-:Y:S01]  /*9580*/  FMUL R43, R78.reuse, R43 ;  /* 0x0000002b4e2b7220 */ /* 0x040fe20000400000 */
[C---:B------:R-:W-:Y:S01]  /*9590*/  FFMA R31, R81.reuse, R0, R31 ;  /* 0x00000000511f7223 */ /* 0x040fe2000000001f */
[--C-:B------:R-:W-:Y:S02]  /*95a0*/  HADD2.F32 R0, -RZ, R120.reuse.H0_H0 ;  /* 0x20000078ff007230 */ /* 0x100fe40000004100 */
[C---:B------:R-:W-:Y:S01]  /*95b0*/  FFMA R28, R81.reuse, R3, R28 ;  /* 0x00000003511c7223 */ /* 0x040fe2000000001c */
[----:B------:R1:W-:Y:S01]  /*95c0*/  STS.128 [R178+UR48+0x8400], R92 ;  /* 0x0084005cb2007988 */ /* 0x0003e20008000c30 */
[C---:B------:R-:W-:Y:S01]  /*95d0*/  FFMA R29, R81.reuse, R2, R29 ;  /* 0x00000002511d7223 */ /* 0x040fe2000000001d */
[C---:B------:R-:W-:Y:S01]  /*95e0*/  FFMA R30, R81.reuse, R5, R30 ;  /* 0x00000005511e7223 */ /* 0x040fe2000000001e */
[C---:B------:R-:W-:Y:S01]  /*95f0*/  FFMA R35, R81.reuse, R4, R35 ;  /* 0x0000000451237223 */ /* 0x040fe20000000023 */
[----:B------:R-:W-:Y:S02]  /*9600*/  HADD2.F32 R2, -RZ, R120.H1_H1 ;  /* 0x30000078ff027230 */ /* 0x000fe40000004100 */
[----:B------:R-:W-:Y:S01]  /*9610*/  FFMA R32, R81, R0, R32 ;  /* 0x0000000051207223 */ /* 0x000fe20000000020 */
[--C-:B------:R-:W-:Y:S01]  /*9620*/  HADD2.F32 R3, -RZ, R121.reuse.H0_H0 ;  /* 0x20000079ff037230 */ /* 0x100fe20000004100 */
[----:B------:R-:W-:Y:S01]  /*9630*/  F2FP.F16.F32.PACK_AB R8, R9, R8 ;  /* 0x000000080908723e */ /* 0x000fe200000000ff */
[----:B------:R-:W-:Y:S02]  /*9640*/  HADD2.F32 R0, -RZ, R121.H1_H1 ;  /* 0x30000079ff007230 */ /* 0x000fe40000004100 */
[C---:B------:R-:W-:Y:S01]  /*9650*/  FFMA R33, R81.reuse, R2, R33 ;  /* 0x0000000251217223 */ /* 0x040fe20000000021 */
[--C-:B------:R-:W-:Y:S02]  /*9660*/  HADD2.F32 R5, -RZ, R123.reuse.H0_H0 ;  /* 0x2000007bff057230 */ /* 0x100fe40000004100 */
[C---:B------:R-:W-:Y:S01]  /*9670*/  FFMA R34, R81.reuse, R3, R34 ;  /* 0x0000000351227223 */ /* 0x040fe20000000022 */
[--C-:B------:R-:W-:Y:S02]  /*9680*/  HADD2.F32 R3, -RZ, R122.reuse.H0_H0 ;  /* 0x2000007aff037230 */ /* 0x100fe40000004100 */
[----:B------:R-:W-:Y:S01]  /*9690*/  FFMA R39, R81, R0, R39 ;  /* 0x0000000051277223 */ /* 0x000fe20000000027 */
[----:B------:R-:W-:Y:S01]  /*96a0*/  HADD2.F32 R0, -RZ, R122.H1_H1 ;  /* 0x3000007aff007230 */ /* 0x000fe20000004100 */
[----:B------:R-:W-:Y:S01]  /*96b0*/  F2FP.F16.F32.PACK_AB R9, R15, R10 ;  /* 0x0000000a0f09723e */ /* 0x000fe200000000ff */
[----:B------:R-:W-:Y:S02]  /*96c0*/  HADD2.F32 R2, -RZ, R123.H1_H1 ;  /* 0x3000007bff027230 */ /* 0x000fe40000004100 */
[C---:B------:R-:W-:Y:S01]  /*96d0*/  FFMA R36, R81.reuse, R3, R36 ;  /* 0x0000000351247223 */ /* 0x040fe20000000024 */
[--C-:B------:R-:W-:Y:S02]  /*96e0*/  HADD2.F32 R3, -RZ, R129.reuse.H0_H0 ;  /* 0x20000081ff037230 */ /* 0x100fe40000004100 */
[C---:B------:R-:W-:Y:S01]  /*96f0*/  FFMA R37, R81.reuse, R0, R37 ;  /* 0x0000000051257223 */ /* 0x040fe20000000025 */
[C---:B------:R-:W-:Y:S01]  /*9700*/  FFMA R38, R81.reuse, R5, R38 ;  /* 0x0000000551267223 */ /* 0x040fe20000000026 */
[--C-:B------:R-:W-:Y:S02]  /*9710*/  HADD2.F32 R0, -RZ, R128.reuse.H0_H0 ;  /* 0x20000080ff007230 */ /* 0x100fe40000004100 */
[----:B------:R-:W-:Y:S01]  /*9720*/  FFMA R43, R81, R2, R43 ;  /* 0x00000002512b7223 */ /* 0x000fe2000000002b */
[----:B------:R-:W-:Y:S01]  /*9730*/  HADD2.F32 R2, -RZ, R128.H1_H1 ;  /* 0x30000080ff027230 */ /* 0x000fe20000004100 */
[----:B------:R-:W-:Y:S01]  /*9740*/  F2FP.F16.F32.PACK_AB R10, R13, R12 ;  /* 0x0000000c0d0a723e */ /* 0x000fe200000000ff */
[C---:B------:R-:W-:Y:S01]  /*9750*/  FMUL R47, R78.reuse, R47 ;  /* 0x0000002f4e2f7220 */ /* 0x040fe20000400000 */
[----:B------:R-:W-:Y:S01]  /*9760*/  F2FP.F16.F32.PACK_AB R11, R19, R14 ;  /* 0x0000000e130b723e */ /* 0x000fe200000000ff */
[C---:B------:R-:W-:Y:S01]  /*9770*/  FFMA R40, R81.reuse, R0, R40 ;  /* 0x0000000051287223 */ /* 0x040fe20000000028 */
[----:B------:R-:W-:Y:S02]  /*9780*/  HADD2.F32 R0, -RZ, R129.H1_H1 ;  /* 0x30000081ff007230 */ /* 0x000fe40000004100 */
[C---:B------:R-:W-:Y:S01]  /*9790*/  FFMA R41, R81.reuse, R2, R41 ;  /* 0x0000000251297223 */ /* 0x040fe20000000029 */
[----:B------:R-:W-:Y:S01]  /*97a0*/  FFMA R42, R81, R3, R42 ;  /* 0x00000003512a7223 */ /* 0x000fe2000000002a */
[----:B------:R1:W-:Y:S01]  /*97b0*/  STS.128 [R180+0x8400], R8 ;  /* 0x00840008b4007388 */ /* 0x0003e20000000c00 */
[--C-:B------:R-:W-:Y:S01]  /*97c0*/  HADD2.F32 R3, -RZ, R130.reuse.H0_H0 ;  /* 0x20000082ff037230 */ /* 0x100fe20000004100 */
[----:B------:R-:W-:Y:S01]  /*97d0*/  F2FP.F16.F32.PACK_AB R16, R17, R16 ;  /* 0x000000101110723e */ /* 0x000fe200000000ff */
[----:B------:R-:W-:Y:S01]  /*97e0*/  HADD2.F32 R2, -RZ, R130.H1_H1 ;  /* 0x30000082ff027230 */ /* 0x000fe20000004100 */
[----:B------:R-:W-:Y:S01]  /*97f0*/  F2FP.F16.F32.PACK_AB R17, R23, R18 ;  /* 0x000000121711723e */ /* 0x000fe200000000ff */
[----:B------:R-:W-:Y:S01]  /*9800*/  FFMA R47, R81, R0, R47 ;  /* 0x00000000512f7223 */ /* 0x000fe2000000002f */
[--C-:B------:R-:W-:Y:S01]  /*9810*/  HADD2.F32 R5, -RZ, R131.reuse.H0_H0 ;  /* 0x20000083ff057230 */ /* 0x100fe20000004100 */
[----:B------:R-:W-:Y:S01]  /*9820*/  F2FP.F16.F32.PACK_AB R18, R21, R20 ;  /* 0x000000141512723e */ /* 0x000fe200000000ff */
[----:B------:R-:W-:Y:S01]  /*9830*/  HADD2.F32 R0, -RZ, R131.H1_H1 ;  /* 0x30000083ff007230 */ /* 0x000fe20000004100 */
[----:B------:R-:W-:Y:S01]  /*9840*/  F2FP.F16.F32.PACK_AB R19, R27, R22 ;  /* 0x000000161b13723e */ /* 0x000fe200000000ff */
[C---:B------:R-:W-:Y:S01]  /*9850*/  FMUL R51, R78.reuse, R51 ;  /* 0x000000334e337220 */ /* 0x040fe20000400000 */
[C---:B------:R-:W-:Y:S01]  /*9860*/  FFMA R44, R81.reuse, R3, R44 ;  /* 0x00000003512c7223 */ /* 0x040fe2000000002c */
[C---:B------:R-:W-:Y:S01]  /*9870*/  FFMA R45, R81.reuse, R2, R45 ;  /* 0x00000002512d7223 */ /* 0x040fe2000000002d */
[C---:B------:R-:W-:Y:S01]  /*9880*/  FFMA R46, R81.reuse, R5, R46 ;  /* 0x00000005512e7223 */ /* 0x040fe2000000002e */
[----:B------:R1:W-:Y:S01]  /*9890*/  STS.128 [R177+0x8400], R16 ;  /* 0x00840010b1007388 */ /* 0x0003e20000000c00 */
[----:B------:R-:W-:Y:S01]  /*98a0*/  FFMA R51, R81, R0, R51 ;  /* 0x0000000051337223 */ /* 0x000fe20000000033 */
[--C-:B------:R-:W-:Y:S01]  /*98b0*/  HADD2.F32 R3, -RZ, R136.reuse.H0_H0 ;  /* 0x20000088ff037230 */ /* 0x100fe20000004100 */
[----:B------:R-:W-:Y:S01]  /*98c0*/  F2FP.F16.F32.PACK_AB R24, R25, R24 ;  /* 0x000000181918723e */ /* 0x000fe200000000ff */
[----:B------:R-:W-:Y:S01]  /*98d0*/  HADD2.F32 R0, -RZ, R136.H1_H1 ;  /* 0x30000088ff007230 */ /* 0x000fe20000004100 */
[----:B------:R-:W-:Y:S01]  /*98e0*/  F2FP.F16.F32.PACK_AB R25, R31, R26 ;  /* 0x0000001a1f19723e */ /* 0x000fe200000000ff */
        /* <DEDUP_REMOVED lines=16> */
[----:B------:R-:W-:Y:S01]  /*99f0*/  FFMA R52, R81, R0, R52 ;  /* 0x0000000051347223 */ /* 0x000fe20000000034 */
[----:B------:R-:W-:Y:S01]  /*9a00*/  F2FP.F16.F32.PACK_AB R35, R43, R38 ;  /* 0x000000262b23723e */ /* 0x000fe200000000ff */
[C---:B------:R-:W-:Y:S01]  /*9a10*/  FFMA R53, R81.reuse, R2, R53 ;  /* 0x0000000251357223 */ /* 0x040fe20000000035 */
[----:B------:R-:W-:Y:S01]  /*9a20*/  FFMA R54, R81, R3, R54 ;  /* 0x0000000351367223 */ /* 0x000fe20000000036 */
[----:B------:R-:W-:Y:S01]  /*9a30*/  HADD2.F32 R0, -RZ, R139.H1_H1 ;  /* 0x3000008bff007230 */ /* 0x000fe20000004100 */
[----:B------:R-:W-:Y:S01]  /*9a40*/  F2FP.F16.F32.PACK_AB R40, R41, R40 ;  /* 0x000000282928723e */ /* 0x000fe200000000ff */
[----:B------:R1:W-:Y:S01]  /*9a50*/  STS.128 [R175+0x8400], R32 ;  /* 0x00840020af007388 */ /* 0x0003e20000000c00 */
[C---:B------:R-:W-:Y:S01]  /*9a60*/  FMUL R59, R78.reuse, R59 ;  /* 0x0000003b4e3b7220 */ /* 0x040fe20000400000 */
[--C-:B------:R-:W-:Y:S01]  /*9a70*/  HADD2.F32 R3, -RZ, R144.reuse.H0_H0 ;  /* 0x20000090ff037230 */ /* 0x100fe20000004100 */
[----:B------:R-:W-:Y:S01]  /*9a80*/  F2FP.F16.F32.PACK_AB R41, R47, R42 ;  /* 0x0000002a2f29723e */ /* 0x000fe200000000ff */
[----:B------:R-:W-:Y:S01]  /*9a90*/  HADD2.F32 R2, -RZ, R144.H1_H1 ;  /* 0x30000090ff027230 */ /* 0x000fe20000004100 */
[----:B------:R-:W-:Y:S01]  /*9aa0*/  F2FP.F16.F32.PACK_AB R42, R45, R44 ;  /* 0x0000002c2d2a723e */ /* 0x000fe200000000ff */
[--C-:B------:R-:W-:Y:S01]  /*9ab0*/  HADD2.F32 R5, -RZ, R145.reuse.H0_H0 ;  /* 0x20000091ff057230 */ /* 0x100fe20000004100 */
        /* <DEDUP_REMOVED lines=8> */
[----:B------:R-:W-:Y:S01]  /*9b40*/  FFMA R58, R81, R5, R58 ;  /* 0x00000005513a7223 */ /* 0x000fe2000000003a */
[----:B------:R-:W-:Y:S01]  /*9b50*/  HADD2.F32 R2, -RZ, R146.H1_H1 ;  /* 0x30000092ff027230 */ /* 0x000fe20000004100 */
[----:B------:R-:W-:Y:S01]  /*9b60*/  F2FP.F16.F32.PACK_AB R48, R49, R48 ;  /* 0x000000303130723e */ /* 0x000fe200000000ff */
[--C-:B------:R-:W-:Y:S01]  /*9b70*/  HADD2.F32 R5, -RZ, R147.reuse.H0_H0 ;  /* 0x20000093ff057230 */ /* 0x100fe20000004100 */
[----:B------:R-:W-:Y:S01]  /*9b80*/  F2FP.F16.F32.PACK_AB R49, R55, R50 ;  /* 0x000000323731723e */ /* 0x000fe200000000ff */
[----:B------:R-:W-:Y:S02]  /*9b90*/  HADD2.F32 R4, -RZ, R147.H1_H1 ;  /* 0x30000093ff047230 */ /* 0x000fe40000004100 */
[----:B------:R-:W-:Y:S01]  /*9ba0*/  FFMA R63, R81, R0, R63 ;  /* 0x00000000513f7223 */ /* 0x000fe2000000003f */
[----:B------:R-:W-:Y:S01]  /*9bb0*/  FMUL R67, R78, R67 ;  /* 0x000000434e437220 */ /* 0x000fe20000400000 */
[----:B------:R-:W-:Y:S01]  /*9bc0*/  F2FP.F16.F32.PACK_AB R50, R53, R52 ;  /* 0x000000343532723e */ /* 0x000fe200000000ff */
[----:B------:R-:W-:Y:S01]  /*9bd0*/  FFMA R60, R81, R3, R60 ;  /* 0x00000003513c7223 */ /* 0x000fe2000000003c */
[----:B------:R-:W-:Y:S01]  /*9be0*/  F2FP.F16.F32.PACK_AB R51, R59, R54 ;  /* 0x000000363b33723e */ /* 0x000fe200000000ff */
[C---:B------:R-:W-:Y:S01]  /*9bf0*/  FFMA R61, R81.reuse, R2, R61 ;  /* 0x00000002513d7223 */ /* 0x040fe2000000003d */
[C---:B------:R-:W-:Y:S01]  /*9c00*/  FFMA R62, R81.reuse, R5, R62 ;  /* 0x00000005513e7223 */ /* 0x040fe2000000003e */
[----:B------:R-:W-:Y:S01]  /*9c10*/  FFMA R67, R81, R4, R67 ;  /* 0x0000000451437223 */ /* 0x000fe20000000043 */
[----:B------:R-:W-:Y:S01]  /*9c20*/  F2FP.F16.F32.PACK_AB R56, R57, R56 ;  /* 0x000000383938723e */ /* 0x000fe200000000ff */
[----:B------:R1:W-:Y:S01]  /*9c30*/  STS.128 [R174+0x8400], R48 ;  /* 0x00840030ae007388 */ /* 0x0003e20000000c00 */
[----:B------:R-:W-:Y:S02]  /*9c40*/  F2FP.F16.F32.PACK_AB R57, R63, R58 ;  /* 0x0000003a3f39723e */ /* 0x000fe400000000ff */
        /* <DEDUP_REMOVED lines=22> */
.L_x_133:
[----:B------:R-:W-:Y:S05]  /*9db0*/  BSYNC.RECONVERGENT B0 ;  /* 0x0000000000007941 */ /* 0x000fea0003800200 */
.L_x_132:
        /* <DEDUP_REMOVED lines=13> */
[----:B-1----:R-:W-:Y:S04]  /*9e90*/  @P1 IADD3 R9, PT, PT, R87, UR48, RZ ;  /* 0x0000003057091c10 */ /* 0x002fe8000fffe0ff */
[----:B------:R-:W-:Y:S01]  /*9ea0*/  @P1 IADD3 R7, PT, PT, R102, R9, RZ ;  /* 0x0000000966071210 */ /* 0x000fe20007ffe0ff */
[--C-:B------:R-:W-:Y:S02]  /*9eb0*/  @P1 IMAD.IADD R5, R100, 0x1, R9.reuse ;  /* 0x0000000164051824 */ /* 0x100fe400078e0209 */
[----:B------:R-:W-:Y:S01]  /*9ec0*/  @P1 IMAD.IADD R2, R108, 0x1, R9 ;  /* 0x000000016c021824 */ /* 0x000fe200078e0209 */
[----:B------:R-:W-:Y:S06]  /*9ed0*/  @P0 BRA `(.L_x_137) ;  /* 0x00000000000c0947 */ /* 0x000fec0003800000 */
[----:B------:R-:W-:Y:S04]  /*9ee0*/  SHF.L.U32 R0, R167, 0x1f, RZ ;  /* 0x0000001fa7007819 */ /* 0x000fe800000006ff */
[----:B------:R-:W1:Y:S02]  /*9ef0*/  SYNCS.PHASECHK.TRANS64.TRYWAIT P0, [R3+URZ+0x50], R0 ;  /* 0x00005000030075a7 */ /* 0x000e6400080011ff */
[----:B-1----:R-:W-:Y:S05]  /*9f00*/  @!P0 BRA `(.L_x_138) ;  /* 0x0000002000888947 */ /* 0x002fea0003800000 */
.L_x_137:
[----:B------:R-:W-:Y:S05]  /*9f10*/  BSYNC B0 ;  /* 0x0000000000007941 */ /* 0x000fea0003800000 */
.L_x_136:
[----:B------:R-:W-:Y:S11]  /*9f20*/  ISETP.NE.AND P0, PT, R103, RZ, PT ;  /* 0x000000ff6700720c */ /* 0x000ff60003f05270 */
[----:B------:R-:W-:Y:S02]  /*9f30*/  @!UPT UIADD3 URZ, UPT, UPT, URZ, URZ, URZ ;  /* 0x000000fffffff290 */ /* 0x000fe4000fffe0ff */
[----:B------:R2:W3:Y:S01]  /*9f40*/  @P0 LDS.128 R88, [R87+UR48+0x400] ;  /* 0x0004003057580984 */ /* 0x0004e20008000c00 */
[----:B-1----:R-:W-:Y:S01]  /*9f50*/  @P0 IMAD.IADD R3, R102, 0x1, R5 ;  /* 0x0000000166030824 */ /* 0x002fe200078e0205 */
[C---:B------:R-:W-:Y:S01]  /*9f60*/  @P0 IADD3 R4, PT, PT, R108.reuse, R5, RZ ;  /* 0x000000056c040210 */ /* 0x040fe20007ffe0ff */
[C---:B------:R-:W-:Y:S01]  /*9f70*/  @P0 IMAD.IADD R0, R108.reuse, 0x1, R7 ;  /* 0x000000016c000824 */ /* 0x040fe200078e0207 */
[----:B------:R2:W4:Y:S02]  /*9f80*/  @P0 LDS.128 R96, [R2+0x400] ;  /* 0x0004000002600984 */ /* 0x0005240000000c00 */
[----:B------:R-:W-:Y:S02]  /*9f90*/  @P0 IADD3 R108, PT, PT, R108, R3, RZ ;  /* 0x000000036c6c0210 */ /* 0x000fe40007ffe0ff */
[----:B------:R2:W1:Y:S04]  /*9fa0*/  @P0 LDS.128 R104, [R7+0x400] ;  /* 0x0004000007680984 */ /* 0x0004680000000c00 */
[----:B------:R2:W1:Y:S04]  /*9fb0*/  @P0 LDS.128 R112, [R0+0x400] ;  /* 0x0004000000700984 */ /* 0x0004680000000c00 */
[----:B------:R2:W1:Y:S04]  /*9fc0*/  @P0 LDS.128 R120, [R5+0x400] ;  /* 0x0004000005780984 */ /* 0x0004680000000c00 */
[----:B------:R2:W1:Y:S04]  /*9fd0*/  @P0 LDS.128 R128, [R4+0x400] ;  /* 0x0004000004800984 */ /* 0x0004680000000c00 */
[----:B------:R2:W1:Y:S04]  /*9fe0*/  @P0 LDS.128 R136, [R3+0x400] ;  /* 0x0004000003880984 */ /* 0x0004680000000c00 */
[----:B------:R2:W1:Y:S02]  /*9ff0*/  @P0 LDS.128 R144, [R108+0x400] ;  /* 0x000400006c900984 */ /* 0x0004640000000c00 */
.L_x_135:
[----:B------:R-:W-:Y:S05]  /*a000*/  BSYNC B1 ;  /* 0x0000000000017941 */ /* 0x000fea0003800000 */
.L_x_134:
[----:B--2---:R-:W-:Y:S05]  /*a010*/  VIADD R3, R80, 0xc0 ;  /* 0x000000c050037836 */ /* 0x004fea0000000000 */
[----:B------:R-:W-:Y:S04]  /*a020*/  SHF.R.U32.HI R3, RZ, 0x15, R3 ;  /* 0x00000015ff037819 */ /* 0x000fe80000011603 */
[----:B------:R-:W-:Y:S11]  /*a030*/  LOP3.LUT P0, RZ, R3, 0x3, R162, 0x48, !PT ;  /* 0x0000000303ff7812 */ /* 0x000ff600078048a2 */
[----:B------:R-:W-:Y:S02]  /*a040*/  @!UPT UIADD3 URZ, UPT, UPT, URZ, URZ, URZ ;  /* 0x000000fffffff290 */ /* 0x000fe4000fffe0ff */
[----:B------:R-:W-:Y:S05]  /*a050*/  @!P0 BRA `(.L_x_139) ;  /* 0x0000000000408947 */ /* 0x000fea0003800000 */
[----:B------:R-:W2:Y:S01]  /*a060*/  LDCU.64 UR8, c[0x4][0x70] ;  /* 0x01000e00ff0877ac */ /* 0x000ea20008000a00 */
[----:B------:R-:W-:Y:S01]  /*a070*/  MOV R3, 0x0 ;  /* 0x0000000000037802 */ /* 0x000fe20000000f00 */
[----:B------:R-:W-:Y:S02]  /*a080*/  HFMA2 R12, -RZ, RZ, 0, 5.9604644775390625e-08 ;  /* 0x00000001ff0c7431 */ /* 0x000fe400000001ff */
[----:B-1----:R-:W-:Y:S02]  /*a090*/  IMAD.MOV.U32 R8, RZ, RZ, 0x192 ;  /* 0x00000192ff087424 */ /* 0x002fe400078e00ff */
[----:B------:R-:W-:Y:S01]  /*a0a0*/  IMAD.MOV.U32 R13, RZ, RZ, RZ ;  /* 0x000000ffff0d7224 */ /* 0x000fe200078e00ff */
[----:B------:R-:W1:Y:S01]  /*a0b0*/  LDCU.64 UR6, c[0x4][0x78] ;  /* 0x01000f00ff0677ac */ /* 0x000e620008000a00 */
[----:B------:R-:W3:Y:S01]  /*a0c0*/  LDC.64 R2, c[0x4][R3] ;  /* 0x0100000003027b82 */ /* 0x000ee20000000a00 */
[----:B------:R-:W5:Y:S01]  /*a0d0*/  LDCU.64 UR4, c[0x4][0x10] ;  /* 0x01000200ff0477ac */ /* 0x000f620008000a00 */
[----:B--2---:R-:W-:Y:S01]  /*a0e0*/  MOV R5, UR9 ;  /* 0x0000000900057c02 */ /* 0x004fe20008000f00 */
[----:B------:R-:W-:Y:S01]  /*a0f0*/  IMAD.U32 R4, RZ, RZ, UR8 ;  /* 0x00000008ff047e24 */ /* 0x000fe2000f8e00ff */
[----:B-1----:R-:W-:Y:S01]  /*a100*/  MOV R7, UR7 ;  /* 0x0000000700077c02 */ /* 0x002fe20008000f00 */
[----:B------:R-:W-:Y:S01]  /*a110*/  IMAD.U32 R6, RZ, RZ, UR6 ;  /* 0x00000006ff067e24 */ /* 0x000fe2000f8e00ff */
[----:B-----5:R-:W-:Y:S01]  /*a120*/  MOV R11, UR5 ;  /* 0x00000005000b7c02 */ /* 0x020fe20008000f00 */
[----:B------:R-:W-:Y:S02]  /*a130*/  IMAD.U32 R10, RZ, RZ, UR4 ;  /* 0x00000004ff0a7e24 */ /* 0x000fe4000f8e00ff */
[----:B------:R-:W-:Y:S07]  /*a140*/  LEPC R20, `(.L_x_139) ;  /* 0x000000001014794e */ /* 0x000fee0000000000 */
[----:B---34-:R-:W-:Y:S05]  /*a150*/  CALL.ABS.NOINC R2 ;  /* 0x0000000002007343 */ /* 0x018fea0003c00000 */
.L_x_139:
[----:B------:R-:W-:Y:S01]  /*a160*/  ISETP.NE.AND P0, PT, R170, RZ, PT ;  /* 0x000000ffaa00720c */ /* 0x000fe20003f05270 */
[----:B------:R-:W-:Y:S05]  /*a170*/  WARPSYNC.ALL ;  /* 0x0000000000007948 */ /* 0x000fea0003800000 */
[----:B------:R-:W-:Y:S01]  /*a180*/  R2UR UR4, R80 ;  /* 0x00000000500472ca */ /* 0x000fe200000e0000 */
[--C-:B---3--:R-:W-:Y:S01]  /*a190*/  HADD2.F32 R82, -RZ, R88.reuse.H0_H0 ;  /* 0x20000058ff527230 */ /* 0x108fe20000004100 */
[----:B------:R-:W-:Y:S01]  /*a1a0*/  IADD3 R179, PT, PT, R179, 0xd0, RZ ;  /* 0x000000d0b3b37810 */ /* 0x000fe20007ffe0ff */
[----:B------:R-:W-:Y:S01]  /*a1b0*/  HADD2.F32 R84, -RZ, R88.H1_H1 ;  /* 0x30000058ff547230 */ /* 0x000fe20000004100 */
[----:B------:R-:W-:Y:S01]  /*a1c0*/  BSSY.RECONVERGENT B0, `(.L_x_140) ;  /* 0x00000fc000007945 */ /* 0x000fe20003800200 */
[--C-:B------:R-:W-:Y:S01]  /*a1d0*/  HADD2.F32 R83, -RZ, R89.reuse.H0_H0 ;  /* 0x20000059ff537230 */ /* 0x100fe20000004100 */
[----:B------:R-:W-:Y:S01]  /*a1e0*/  LOP3.LUT R179, R179, 0xfefffff8, RZ, 0xc0, !PT ;  /* 0xfefffff8b3b37812 */ /* 0x000fe200078ec0ff */
[----:B------:R-:W-:Y:S02]  /*a1f0*/  HADD2.F32 R86, -RZ, R89.H1_H1 ;  /* 0x30000059ff567230 */ /* 0x000fe40000004100 */
[--C-:B------:R-:W-:Y:S02]  /*a200*/  HADD2.F32 R85, -RZ, R90.reuse.H0_H0 ;  /* 0x2000005aff557230 */ /* 0x100fe40000004100 */
[----:B------:R-:W-:Y:S02]  /*a210*/  HADD2.F32 R88, -RZ, R90.H1_H1 ;  /* 0x3000005aff587230 */ /* 0x000fe40000004100 */
[----:B-1----:R-:W1:Y:S01]  /*a220*/  LDTM.x64 R4, tmem[UR4+0xc0] ;  /* 0x0000c004000479ee */ /* 0x002e620008340000 */
[----:B------:R-:W-:Y:S01]  /*a230*/  NOP ;  /* 0x0000000000007918 */ /* 0x000fe20000000000 */
[----:B-1----:R1:W-:Y:S01]  /*a240*/  SYNCS.ARRIVE.TRANS64.RED.A1T0 RZ, [R179+URZ], RZ ;  /* 0x000000ffb3ff79a7 */ /* 0x0023e200081004ff */
[--C-:B------:R-:W-:Y:S02]  /*a250*/  HADD2.F32 R87, -RZ, R91.reuse.H0_H0 ;  /* 0x2000005bff577230 */ /* 0x100fe40000004100 */
[----:B------:R-:W-:Y:S02]  /*a260*/  HADD2.F32 R90, -RZ, R91.H1_H1 ;  /* 0x3000005bff5a7230 */ /* 0x000fe40000004100 */
[--C-:B----4-:R-:W-:Y:S02]  /*a270*/  HADD2.F32 R89, -RZ, R96.reuse.H0_H0 ;  /* 0x20000060ff597230 */ /* 0x110fe40000004100 */
[----:B------:R-:W-:Y:S02]  /*a280*/  HADD2.F32 R91, -RZ, R96.H1_H1 ;  /* 0x30000060ff5b7230 */ /* 0x000fe40000004100 */
[--C-:B------:R-:W-:Y:S02]  /*a290*/  HADD2.F32 R92, -RZ, R97.reuse.H0_H0 ;  /* 0x20000061ff5c7230 */ /* 0x100fe40000004100 */
[----:B------:R-:W-:Y:S02]  /*a2a0*/  HADD2.F32 R94, -RZ, R97.H1_H1 ;  /* 0x30000061ff5e7230 */ /* 0x000fe40000004100 */
[--C-:B------:R-:W-:Y:S02]  /*a2b0*/  HADD2.F32 R93, -RZ, R98.reuse.H0_H0 ;  /* 0x20000062ff5d7230 */ /* 0x100fe40000004100 */
[----:B------:R-:W-:Y:S02]  /*a2c0*/  HADD2.F32 R96, -RZ, R98.H1_H1 ;  /* 0x30000062ff607230 */ /* 0x000fe40000004100 */
[--C-:B------:R-:W-:Y:S02]  /*a2d0*/  HADD2.F32 R95, -RZ, R99.reuse.H0_H0 ;  /* 0x20000063ff5f7230 */ /* 0x100fe40000004100 */
[----:B------:R-:W-:Y:S02]  /*a2e0*/  HADD2.F32 R98, -RZ, R99.H1_H1 ;  /* 0x30000063ff627230 */ /* 0x000fe40000004100 */
[--C-:B------:R-:W-:Y:S02]  /*a2f0*/  HADD2.F32 R97, -RZ, R104.reuse.H0_H0 ;  /* 0x20000068ff617230 */ /* 0x100fe40000004100 */
[C---:B------:R-:W-:Y:S01]  /*a300*/  FMUL R4, R78.reuse, R4 ;  /* 0x000000044e047220 */ /* 0x040fe20000400000 */
[C---:B------:R-:W-:Y:S01]  /*a310*/  FMUL R5, R78.reuse, R5 ;  /* 0x000000054e057220 */ /* 0x040fe20000400000 */
[C---:B------:R-:W-:Y:S01]  /*a320*/  FMUL R6, R78.reuse, R6 ;  /* 0x000000064e067220 */ /* 0x040fe20000400000 */
[C---:B------:R-:W-:Y:S01]  /*a330*/  FMUL R7, R78.reuse, R7 ;  /* 0x000000074e077220 */ /* 0x040fe20000400000 */
[C---:B------:R-:W-:Y:S01]  /*a340*/  FFMA R4, R81.reuse, R82, R4 ;  /* 0x0000005251047223 */ /* 0x040fe20000000004 */
[C---:B------:R-:W-:Y:S01]  /*a350*/  FFMA R5, R81.reuse, R84, R5 ;  /* 0x0000005451057223 */ /* 0x040fe20000000005 */
[C---:B------:R-:W-:Y:S01]  /*a360*/  FFMA R6, R81.reuse, R83, R6 ;  /* 0x0000005351067223 */ /* 0x040fe20000000006 */
[----:B------:R-:W-:Y:S01]  /*a370*/  FFMA R7, R81, R86, R7 ;  /* 0x0000005651077223 */ /* 0x000fe20000000007 */
[C---:B------:R-:W-:Y:S01]  /*a380*/  FMUL R8, R78.reuse, R8 ;  /* 0x000000084e087220 */ /* 0x040fe20000400000 */
[C---:B------:R-:W-:Y:S01]  /*a390*/  FMUL R9, R78.reuse, R9 ;  /* 0x000000094e097220 */ /* 0x040fe20000400000 */
[----:B------:R-:W-:Y:S01]  /*a3a0*/  F2FP.F16.F32.PACK_AB R4, R5, R4 ;  /* 0x000000040504723e */ /* 0x000fe200000000ff */
[C---:B------:R-:W-:Y:S01]  /*a3b0*/  FMUL R10, R78.reuse, R10 ;  /* 0x0000000a4e0a7220 */ /* 0x040fe20000400000 */
[----:B------:R-:W-:Y:S01]  /*a3c0*/  F2FP.F16.F32.PACK_AB R5, R7, R6 ;  /* 0x000000060705723e */ /* 0x000fe200000000ff */
[C---:B------:R-:W-:Y:S01]  /*a3d0*/  FFMA R8, R81.reuse, R85, R8 ;  /* 0x0000005551087223 */ /* 0x040fe20000000008 */
[C---:B------:R-:W-:Y:S01]  /*a3e0*/  FFMA R9, R81.reuse, R88, R9 ;  /* 0x0000005851097223 */ /* 0x040fe20000000009 */
[----:B------:R-:W-:Y:S01]  /*a3f0*/  FFMA R10, R81, R87, R10 ;  /* 0x00000057510a7223 */ /* 0x000fe2000000000a */
[C---:B------:R-:W-:Y:S01]  /*a400*/  FMUL R11, R78.reuse, R11 ;  /* 0x0000000b4e0b7220 */ /* 0x040fe20000400000 */
[C---:B------:R-:W-:Y:S01]  /*a410*/  FMUL R0, R78.reuse, R12 ;  /* 0x0000000c4e007220 */ /* 0x040fe20000400000 */
[C---:B------:R-:W-:Y:S01]  /*a420*/  FMUL R2, R78.reuse, R13 ;  /* 0x0000000d4e027220 */ /* 0x040fe20000400000 */
[----:B------:R-:W-:Y:S01]  /*a430*/  F2FP.F16.F32.PACK_AB R6, R9, R8 ;  /* 0x000000080906723e */ /* 0x000fe200000000ff */
[C---:B------:R-:W-:Y:S01]  /*a440*/  FFMA R11, R81.reuse, R90, R11 ;  /* 0x0000005a510b7223 */ /* 0x040fe2000000000b */
[C---:B------:R-:W-:Y:S01]  /*a450*/  FFMA R0, R81.reuse, R89, R0 ;  /* 0x0000005951007223 */ /* 0x040fe20000000000 */
[----:B------:R-:W-:Y:S01]  /*a460*/  FFMA R2, R81, R91, R2 ;  /* 0x0000005b51027223 */ /* 0x000fe20000000002 */
[C---:B------:R-:W-:Y:S01]  /*a470*/  FMUL R3, R78.reuse, R14 ;  /* 0x0000000e4e037220 */ /* 0x040fe20000400000 */
[C---:B------:R-:W-:Y:S01]  /*a480*/  FMUL R15, R78.reuse, R15 ;  /* 0x0000000f4e0f7220 */ /* 0x040fe20000400000 */
[----:B------:R-:W-:Y:S01]  /*a490*/  F2FP.F16.F32.PACK_AB R7, R11, R10 ;  /* 0x0000000a0b07723e */ /* 0x000fe200000000ff */
[----:B------:R-:W-:Y:S01]  /*a4a0*/  FMUL R12, R78, R16 ;  /* 0x000000104e0c7220 */ /* 0x000fe20000400000 */
[----:B------:R-:W-:Y:S01]  /*a4b0*/  F2FP.F16.F32.PACK_AB R8, R2, R0 ;  /* 0x000000000208723e */ /* 0x000fe200000000ff */
[C---:B------:R-:W-:Y:S01]  /*a4c0*/  FFMA R3, R81.reuse, R92, R3 ;  /* 0x0000005c51037223 */ /* 0x040fe20000000003 */
[C---:B------:R-:W-:Y:S01]  /*a4d0*/  FFMA R15, R81.reuse, R94, R15 ;  /* 0x0000005e510f7223 */ /* 0x040fe2000000000f */
[----:B------:R1:W-:Y:S01]  /*a4e0*/  STS.128 [R178+UR48+0xc400], R4 ;  /* 0x00c40004b2007988 */ /* 0x0003e20008000c30 */
[----:B------:R-:W-:Y:S01]  /*a4f0*/  FFMA R12, R81, R93, R12 ;  /* 0x0000005d510c7223 */ /* 0x000fe2000000000c */
[C---:B------:R-:W-:Y:S01]  /*a500*/  FMUL R13, R78.reuse, R17 ;  /* 0x000000114e0d7220 */ /* 0x040fe20000400000 */
[C---:B------:R-:W-:Y:S01]  /*a510*/  FMUL R14, R78.reuse, R18 ;  /* 0x000000124e0e7220 */ /* 0x040fe20000400000 */
[----:B------:R-:W-:Y:S01]  /*a520*/  F2FP.F16.F32.PACK_AB R9, R15, R3 ;  /* 0x000000030f09723e */ /* 0x000fe200000000ff */
[C---:B------:R-:W-:Y:S01]  /*a530*/  FMUL R19, R78.reuse, R19 ;  /* 0x000000134e137220 */ /* 0x040fe20000400000 */
[C---:B------:R-:W-:Y:S01]  /*a540*/  FFMA R13, R81.reuse, R96, R13 ;  /* 0x00000060510d7223 */ /* 0x040fe2000000000d */
[C---:B------:R-:W-:Y:S01]  /*a550*/  FFMA R14, R81.reuse, R95, R14 ;  /* 0x0000005f510e7223 */ /* 0x040fe2000000000e */
[----:B------:R-:W-:Y:S02]  /*a560*/  HADD2.F32 R100, -RZ, R104.H1_H1 ;  /* 0x30000068ff647230 */ /* 0x000fe40000004100 */
[----:B------:R-:W-:Y:S01]  /*a570*/  FFMA R19, R81, R98, R19 ;  /* 0x0000006251137223 */ /* 0x000fe20000000013 */
[C---:B------:R-:W-:Y:S01]  /*a580*/  FMUL R16, R78.reuse, R20 ;  /* 0x000000144e107220 */ /* 0x040fe20000400000 */
[----:B------:R-:W-:Y:S01]  /*a590*/  F2FP.F16.F32.PACK_AB R10, R13, R12 ;  /* 0x0000000c0d0a723e */ /* 0x000fe200000000ff */
[--C-:B------:R-:W-:Y:S02]  /*a5a0*/  HADD2.F32 R99, -RZ, R105.reuse.H0_H0 ;  /* 0x20000069ff637230 */ /* 0x100fe40000004100 */
[C---:B------:R-:W-:Y:S01]  /*a5b0*/  FMUL R17, R78.reuse, R21 ;  /* 0x000000154e117220 */ /* 0x040fe20000400000 */
[----:B------:R-:W-:Y:S01]  /*a5c0*/  F2FP.F16.F32.PACK_AB R11, R19, R14 ;  /* 0x0000000e130b723e */ /* 0x000fe200000000ff */
[C---:B------:R-:W-:Y:S01]  /*a5d0*/  FFMA R16, R81.reuse, R97, R16 ;  /* 0x0000006151107223 */ /* 0x040fe20000000010 */
[----:B------:R-:W-:Y:S02]  /*a5e0*/  HADD2.F32 R102, -RZ, R105.H1_H1 ;  /* 0x30000069ff667230 */ /* 0x000fe40000004100 */
[----:B------:R-:W-:Y:S01]  /*a5f0*/  FFMA R17, R81, R100, R17 ;  /* 0x0000006451117223 */ /* 0x000fe20000000011 */
[C---:B------:R-:W-:Y:S01]  /*a600*/  FMUL R18, R78.reuse, R22 ;  /* 0x000000164e127220 */ /* 0x040fe20000400000 */
[----:B------:R1:W-:Y:S01]  /*a610*/  STS.128 [R180+0xc400], R8 ;  /* 0x00c40008b4007388 */ /* 0x0003e20000000c00 */
[--C-:B------:R-:W-:Y:S02]  /*a620*/  HADD2.F32 R101, -RZ, R106.reuse.H0_H0 ;  /* 0x2000006aff657230 */ /* 0x100fe40000004100 */
[C---:B------:R-:W-:Y:S01]  /*a630*/  FMUL R23, R78.reuse, R23 ;  /* 0x000000174e177220 */ /* 0x040fe20000400000 */
[----:B------:R-:W-:Y:S01]  /*a640*/  F2FP.F16.F32.PACK_AB R16, R17, R16 ;  /* 0x000000101110723e */ /* 0x000fe200000000ff */
[C---:B------:R-:W-:Y:S01]  /*a650*/  FFMA R18, R81.reuse, R99, R18 ;  /* 0x0000006351127223 */ /* 0x040fe20000000012 */
[----:B------:R-:W-:Y:S02]  /*a660*/  HADD2.F32 R104, -RZ, R106.H1_H1 ;  /* 0x3000006aff687230 */ /* 0x000fe40000004100 */
[----:B------:R-:W-:Y:S01]  /*a670*/  FFMA R23, R81, R102, R23 ;  /* 0x0000006651177223 */ /* 0x000fe20000000017 */
[C---:B------:R-:W-:Y:S01]  /*a680*/  FMUL R20, R78.reuse, R24 ;  /* 0x000000184e147220 */ /* 0x040fe20000400000 */
[--C-:B------:R-:W-:Y:S02]  /*a690*/  HADD2.F32 R103, -RZ, R107.reuse.H0_H0 ;  /* 0x2000006bff677230 */ /* 0x100fe40000004100 */
[C---:B------:R-:W-:Y:S01]  /*a6a0*/  FMUL R21, R78.reuse, R25 ;  /* 0x000000194e157220 */ /* 0x040fe20000400000 */
[----:B------:R-:W-:Y:S01]  /*a6b0*/  HADD2.F32 R106, -RZ, R107.H1_H1 ;  /* 0x3000006bff6a7230 */ /* 0x000fe20000004100 */
[----:B------:R-:W-:Y:S01]  /*a6c0*/  F2FP.F16.F32.PACK_AB R17, R23, R18 ;  /* 0x000000121711723e */ /* 0x000fe200000000ff */
[C---:B------:R-:W-:Y:S01]  /*a6d0*/  FFMA R20, R81.reuse, R101, R20 ;  /* 0x0000006551147223 */ /* 0x040fe20000000014 */
        /* <DEDUP_REMOVED lines=16> */
[--C-:B------:R-:W-:Y:S01]  /*a7e0*/  HADD2.F32 R109, -RZ, R114.reuse.H0_H0 ;  /* 0x20000072ff6d7230 */ /* 0x100fe20000004100 */
[----:B------:R1:W-:Y:S01]  /*a7f0*/  STS.128 [R177+0xc400], R16 ;  /* 0x00c40010b1007388 */ /* 0x0003e20000000c00 */
        /* <DEDUP_REMOVED lines=69> */
[C---:B------:R-:W-:Y:S01]  /*ac50*/  FFMA R45, R81.reuse, R128, R45 ;  /* 0x00000080512d7223 */ /* 0x040fe2000000002d */
[C---:B------:R-:W-:Y:S01]  /*ac60*/  FMUL R46, R78.reuse, R50 ;  /* 0x000000324e2e7220 */ /* 0x040fe20000400000 */
[--C-:B------:R-:W-:Y:S02]  /*ac70*/  HADD2.F32 R129, -RZ, R136.reuse.H0_H0 ;  /* 0x20000088ff817230 */ /* 0x100fe40000004100 */
[C---:B------:R-:W-:Y:S01]  /*ac80*/  FMUL R51, R78.reuse, R51 ;  /* 0x000000334e337220 */ /* 0x040fe20000400000 */
[----:B------:R-:W-:Y:S02]  /*ac90*/  HADD2.F32 R132, -RZ, R136.H1_H1 ;  /* 0x30000088ff847230 */ /* 0x000fe40000004100 */
[C---:B------:R-:W-:Y:S01]  /*aca0*/  FMUL R48, R78.reuse, R52 ;  /* 0x000000344e307220 */ /* 0x040fe20000400000 */
[--C-:B------:R-:W-:Y:S02]  /*acb0*/  HADD2.F32 R131, -RZ, R137.reuse.H0_H0 ;  /* 0x20000089ff837230 */ /* 0x100fe40000004100 */
[C---:B------:R-:W-:Y:S01]  /*acc0*/  FMUL R49, R78.reuse, R53 ;  /* 0x000000354e317220 */ /* 0x040fe20000400000 */
[C---:B------:R-:W-:Y:S01]  /*acd0*/  FFMA R46, R81.reuse, R127, R46 ;  /* 0x0000007f512e7223 */ /* 0x040fe2000000002e */
[----:B------:R-:W-:Y:S02]  /*ace0*/  HADD2.F32 R134, -RZ, R137.H1_H1 ;  /* 0x30000089ff867230 */ /* 0x000fe40000004100 */
[C---:B------:R-:W-:Y:S01]  /*acf0*/  FMUL R50, R78.reuse, R54 ;  /* 0x000000364e327220 */ /* 0x040fe20000400000 */
[C---:B------:R-:W-:Y:S01]  /*ad00*/  FFMA R51, R81.reuse, R130, R51 ;  /* 0x0000008251337223 */ /* 0x040fe20000000033 */
        /* <DEDUP_REMOVED lines=11> */
[----:B------:R-:W-:Y:S01]  /*adc0*/  FFMA R55, R81, R134, R55 ;  /* 0x0000008651377223 */ /* 0x000fe20000000037 */
[--C-:B------:R-:W-:Y:S02]  /*add0*/  HADD2.F32 R137, -RZ, R144.reuse.H0_H0 ;  /* 0x20000090ff897230 */ /* 0x100fe40000004100 */
[C---:B------:R-:W-:Y:S01]  /*ade0*/  FMUL R59, R78.reuse, R59 ;  /* 0x0000003b4e3b7220 */ /* 0x040fe20000400000 */
[----:B------:R-:W-:Y:S01]  /*adf0*/  F2FP.F16.F32.PACK_AB R42, R45, R44 ;  /* 0x0000002c2d2a723e */ /* 0x000fe200000000ff */
[----:B------:R-:W-:Y:S01]  /*ae00*/  FFMA R52, R81, R133, R52 ;  /* 0x0000008551347223 */ /* 0x000fe20000000034 */
[----:B------:R-:W-:Y:S01]  /*ae10*/  F2FP.F16.F32.PACK_AB R43, R51, R46 ;  /* 0x0000002e332b723e */ /* 0x000fe200000000ff */
[----:B------:R-:W-:Y:S02]  /*ae20*/  HADD2.F32 R140, -RZ, R144.H1_H1 ;  /* 0x30000090ff8c7230 */ /* 0x000fe40000004100 */
[C---:B------:R-:W-:Y:S01]  /*ae30*/  FMUL R56, R78.reuse, R60 ;  /* 0x0000003c4e387220 */ /* 0x040fe20000400000 */
[C---:B------:R-:W-:Y:S01]  /*ae40*/  FFMA R53, R81.reuse, R136, R53 ;  /* 0x0000008851357223 */ /* 0x040fe20000000035 */
[--C-:B------:R-:W-:Y:S01]  /*ae50*/  HADD2.F32 R139, -RZ, R145.reuse.H0_H0 ;  /* 0x20000091ff8b7230 */ /* 0x100fe20000004100 */
[----:B------:R1:W-:Y:S01]  /*ae60*/  STS.128 [R183+0xc400], R40 ;  /* 0x00c40028b7007388 */ /* 0x0003e20000000c00 */
        /* <DEDUP_REMOVED lines=15> */
[----:B------:R-:W-:Y:S02]  /*af60*/  HADD2.F32 R146, -RZ, R147.H1_H1 ;  /* 0x30000093ff927230 */ /* 0x000fe40000004100 */
[C---:B------:R-:W-:Y:S01]  /*af70*/  FMUL R62, R78.reuse, R66 ;  /* 0x000000424e3e7220 */ /* 0x040fe20000400000 */
[----:B------:R-:W-:Y:S01]  /*af80*/  F2FP.F16.F32.PACK_AB R49, R55, R50 ;  /* 0x000000323731723e */ /* 0x000fe200000000ff */
        /* <DEDUP_REMOVED lines=31> */
.L_x_141:
[----:B------:R-:W-:Y:S05]  /*b180*/  BSYNC.RECONVERGENT B0 ;  /* 0x0000000000007941 */ /* 0x000fea0003800200 */
.L_x_140:
[----:B------:R-:W-:Y:S01]  /*b190*/  BAR.SYNC.DEFER_BLOCKING 0x1, 0x80 ;  /* 0x0042000000007b1d */ /* 0x000fe20000010000 */
[----:B------:R-:W-:Y:S01]  /*b1a0*/  UISETP.NE.AND UP0, UPT, UR49, -0x4, UPT ;  /* 0xfffffffc3100788c */ /* 0x000fe2000bf05270 */
[----:B------:R-:W-:Y:S08]  /*b1b0*/  IADD3 R76, PT, PT, R76, 0x1, RZ ;  /* 0x000000014c4c7810 */ /* 0x000ff00007ffe0ff */
[----:B------:R-:W-:Y:S05]  /*b1c0*/  BRA.U !UP0, `(.L_x_142) ;  /* 0x0000000108287547 */ /* 0x000fea000b800000 */
[----:B------:R-:W-:Y:S01]  /*b1d0*/  ISETP.NE.AND P0, PT, R176, RZ, PT ;  /* 0x000000ffb000720c */ /* 0x000fe20003f05270 */
[----:B------:R-:W-:Y:S01]  /*b1e0*/  IMAD.U32 R3, RZ, RZ, UR51 ;  /* 0x00000033ff037e24 */ /* 0x000fe2000f8e00ff */
[----:B------:R-:W-:Y:S01]  /*b1f0*/  UIADD3 UR51, UPT, UPT, UR51, 0x1, URZ ;  /* 0x0000000133337890 */ /* 0x000fe2000fffe0ff */
[----:B------:R-:W-:Y:S03]  /*b200*/  IMAD.U32 R0, RZ, RZ, UR37 ;  /* 0x00000025ff007e24 */ /* 0x000fe6000f8e00ff */
[----:B------:R-:W-:Y:S04]  /*b210*/  UISETP.NE.AND UP0, UPT, UR51, 0x4, UPT ;  /* 0x000000043300788c */ /* 0x000fe8000bf05270 */
[----:B------:R-:W-:Y:S03]  /*b220*/  USEL UR51, UR51, URZ, UP0 ;  /* 0x000000ff33337287 */ /* 0x000fe60008000000 */
[----:B------:R-:W-:Y:S05]  /*b230*/  @P0 LEA R3, R3, UR48, 0x3 ;  /* 0x0000003003030c11 */ /* 0x000fea000f8e18ff */
[----:B------:R-:W-:Y:S05]  /*b240*/  @P0 VIADD R3, R3, 0x70 ;  /* 0x0000007003030836 */ /* 0x000fea0000000000 */
[----:B------:R-:W-:Y:S04]  /*b250*/  @P0 PRMT R0, R0, 0x654, R3 ;  /* 0x0000065400000816 */ /* 0x000fe80000000003 */
[----:B------:R2:W-:Y:S03]  /*b260*/  @P0 SYNCS.ARRIVE.TRANS64.RED.A1T0 RZ, [R0+URZ], RZ ;  /* 0x000000ff00ff09a7 */ /* 0x0005e600081004ff */
.L_x_142:
[----:B------:R-:W-:Y:S01]  /*b270*/  ISETP.NE.AND P2, PT, R171, RZ, PT ;  /* 0x000000ffab00720c */ /* 0x000fe20003f45270 */
[----:B------:R-:W-:Y:S01]  /*b280*/  UIADD3 UR49, UPT, UPT, UR49, 0x4, URZ ;  /* 0x0000000431317890 */ /* 0x000fe2000fffe0ff */
[----:B------:R-:W-:Y:S01]  /*b290*/  ISETP.NE.AND P0, PT, R173, 0x2, PT ;  /* 0x00000002ad00780c */ /* 0x000fe20003f05270 */
[----:B------:R-:W-:Y:S01]  /*b2a0*/  IMAD.IADD R20, R75, 0x1, R154 ;  /* 0x000000014b147824 */ /* 0x000fe200078e029a */
[----:B------:R-:W-:Y:S01]  /*b2b0*/  ISETP.NE.AND P1, PT, R76, 0x2, PT ;  /* 0x000000024c00780c */ /* 0x000fe20003f25270 */
[----:B------:R-:W-:Y:S01]  /*b2c0*/  IMAD.IADD R21, R77, 0x1, R156 ;  /* 0x000000014d157824 */ /* 0x000fe200078e029c */
[----:B--2---:R-:W-:Y:S02]  /*b2d0*/  SEL R0, RZ, 0x1, P0 ;  /* 0x00000001ff007807 */ /* 0x004fe40000000000 */
[----:B------:R-:W-:Y:S02]  /*b2e0*/  SEL R3, RZ, 0x1, P1 ;  /* 0x00000001ff037807 */ /* 0x000fe40000800000 */
[----:B------:R-:W-:Y:S02]  /*b2f0*/  LOP3.LUT R165, R165, R0, RZ, 0x3c, !PT ;  /* 0x00000000a5a57212 */ /* 0x000fe400078e3cff */
[----:B------:R-:W-:Y:S02]  /*b300*/  LOP3.LUT R166, R166, R3, RZ, 0x3c, !PT ;  /* 0x00000003a6a67212 */ /* 0x000fe400078e3cff */
[----:B------:R-:W-:Y:S02]  /*b310*/  @P2 R2UR UR36, R164 ;  /* 0x00000000a42422ca */ /* 0x000fe400000e0000 */
[----:B------:R-:W-:Y:S02]  /*b320*/  SEL R173, R173, RZ, P0 ;  /* 0x000000ffadad7207 */ /* 0x000fe40000000000 */
[----:B------:R-:W-:Y:S01]  /*b330*/  SEL R76, R76, RZ, P1 ;  /* 0x000000ff4c4c7207 */ /* 0x000fe20000800000 */
[----:B------:R-:W-:Y:S10]  /*b340*/  @P2 BRA `(.L_x_143) ;  /* 0xffffffa000102947 */ /* 0x000ff4000383ffff */
[----:B------:R-:W-:-:S09]  /*b350*/  UISETP.NE.AND UP0, UPT, UR50, URZ, UPT ;  /* 0x000000ff3200728c */ /* 0x000fd2000bf05270 */
[----:B------:R-:W-:Y:S05]  /*b360*/  BRA.U !UP0, `(.L_x_144) ;  /* 0x0000000108487547 */ /* 0x000fea000b800000 */
[----:B------:R-:W2:Y:S02]  /*b370*/  LDCU.64 UR4, c[0x0][0x890] ;  /* 0x00011200ff0477ac */ /* 0x000ea40008000a00 */
[----:B--2---:R-:W-:-:S04]  /*b380*/  UISETP.NE.U32.AND UP0, UPT, UR4, URZ, UPT ;  /* 0x000000ff0400728c */ /* 0x004fc8000bf05070 */
[----:B------:R-:W-:-:S09]  /*b390*/  UISETP.NE.AND.EX UP0, UPT, UR5, URZ, UPT, UP0 ;  /* 0x000000ff0500728c */ /* 0x000fd2000bf05300 */
[----:B------:R-:W-:Y:S05]  /*b3a0*/  BRA.U UP0, `(.L_x_145) ;  /* 0x00000001000c7547 */ /* 0x000fea000b800000 */
[----:B------:R-:W-:-:S13]  /*b3b0*/  FSETP.NEU.AND P0, PT, R81, RZ, PT ;  /* 0x000000ff5100720b */ /* 0x000fda0003f0d000 */
[----:B------:R-:W-:Y:S05]  /*b3c0*/  @!P0 EXIT ;  /* 0x000000000000894d */ /* 0x000fea0003800000 */
[----:B------:R-:W-:Y:S05]  /*b3d0*/  BRA `(.L_x_144) ;  /* 0x00000000002c7947 */ /* 0x000fea0003800000 */
.L_x_145:
[----:B------:R-:W-:Y:S01]  /*b3e0*/  ISETP.NE.AND P0, PT, R172, RZ, PT ;  /* 0x000000ffac00720c */ /* 0x000fe20003f05270 */
[----:B------:R-:W-:-:S12]  /*b3f0*/  BSSY.RECONVERGENT B0, `(.L_x_144) ;  /* 0x0000009000007945 */ /* 0x000fd80003800200 */
[----:B------:R-:W-:Y:S05]  /*b400*/  @P0 BRA `(.L_x_146) ;  /* 0x0000000000140947 */ /* 0x000fea0003800000 */
[----:B------:R-:W2:Y:S02]  /*b410*/  LDCU.64 UR4, c[0x0][0x888] ;  /* 0x00011100ff0477ac */ /* 0x000ea40008000a00 */
[----:B--2---:R-:W-:-:S04]  /*b420*/  ISETP.NE.U32.AND P0, PT, RZ, UR4, PT ;  /* 0x00000004ff007c0c */ /* 0x004fc8000bf05070 */
[----:B------:R-:W-:-:S13]  /*b430*/  ISETP.NE.AND.EX P0, PT, RZ, UR5, PT, P0 ;  /* 0x00000005ff007c0c */ /* 0x000fda000bf05300 */
[----:B------:R-:W-:Y:S05]  /*b440*/  @!P0 EXIT ;  /* 0x000000000000894d */ /* 0x000fea0003800000 */
[----:B------:R-:W-:Y:S05]  /*b450*/  BRA `(.L_x_147) ;  /* 0x0000000000087947 */ /* 0x000fea0003800000 */
.L_x_146:
[----:B------:R-:W-:-:S13]  /*b460*/  FSETP.NEU.AND P0, PT, R81, RZ, PT ;  /* 0x000000ff5100720b */ /* 0x000fda0003f0d000 */
[----:B------:R-:W-:Y:S05]  /*b470*/  @!P0 EXIT ;  /* 0x000000000000894d */ /* 0x000fea0003800000 */
.L_x_147:
[----:B------:R-:W-:Y:S05]  /*b480*/  BSYNC.RECONVERGENT B0 ;  /* 0x0000000000007941 */ /* 0x000fea0003800200 */
.L_x_144:
[----:B------:R-:W-:Y:S01]  /*b490*/  ULEA UR4, UR51, UR48, 0x3 ;  /* 0x0000003033047291 */ /* 0x000fe2000f8e18ff */
[----:B------:R-:W-:-:S04]  /*b4a0*/  DEPBAR.LE SB0, 0x0 ;  /* 0x000080000000791a */ /* 0x000fc80000000000 */
[----:B------:R-:W-:-:S04]  /*b4b0*/  UIADD3 UR4, UPT, UPT, UR4, 0x70, URZ ;  /* 0x0000007004047890 */ /* 0x000fc8000fffe0ff */
[----:B------:R-:W-:-:S09]  /*b4c0*/  UPRMT UR4, UR37, 0x654, UR4 ;  /* 0x0000065425047896 */ /* 0x000fd20008000004 */
[----:B------:R-:W-:Y:S01]  /*b4d0*/  SYNCS.ARRIVE.TRANS64.RED.A1T0 RZ, [UR4], RZ ;  /* 0x000000ffffff79a7 */ /* 0x000fe20008100404 */
[----:B------:R-:W-:Y:S05]  /*b4e0*/  EXIT ;  /* 0x000000000000794d */ /* 0x000fea0003800000 */
.L_x_24:
[----:B--2---:R2:W4:Y:S02]  /*b4f0*/  SYNCS.PHASECHK.TRANS64.TRYWAIT P0, [R3+URZ+0xf0], R2 ;  /* 0x0000f002030075a7 */ /* 0x00452400080011ff */
[----:B----4-:R-:W-:Y:S05]  /*b500*/  @!P0 NANOSLEEP.SYNCS 0x989680 ;  /* 0x009896800000895d */ /* 0x010fea0003900000 */
[----:B------:R-:W4:Y:S02]  /*b510*/  @!P0 SYNCS.PHASECHK.TRANS64 P0, [R3+URZ+0xf0], R2 ;  /* 0x0000f002030085a7 */ /* 0x000f2400080010ff */
[----:B----4-:R-:W-:Y:S05]  /*b520*/  @!P0 BRA `(.L_x_24) ;  /* 0xfffffffc00f08947 */ /* 0x010fea000383ffff */
[----:B------:R-:W-:Y:S05]  /*b530*/  BRA `(.L_x_148) ;  /* 0xffffff6000ac7947 */ /* 0x000fea000383ffff */
.L_x_27:
[----:B-1----:R-:W-:-:S07]  /*b540*/  MOV R2, UR33 ;  /* 0x0000002100027c02 */ /* 0x002fce0008000f00 */
.L_x_149:
[----:B-1----:R1:W2:Y:S02]  /*b550*/  SYNCS.PHASECHK.TRANS64.TRYWAIT P0, [R2+URZ+0x28], R5 ;  /* 0x00002805020075a7 */ /* 0x0022a400080011ff */
[----:B--2---:R-:W-:Y:S05]  /*b560*/  @!P0 NANOSLEEP.SYNCS 0x989680 ;  /* 0x009896800000895d */ /* 0x004fea0003900000 */
[----:B------:R-:W2:Y:S02]  /*b570*/  @!P0 SYNCS.PHASECHK.TRANS64 P0, [R2+URZ+0x28], R5 ;  /* 0x00002805020085a7 */ /* 0x000ea400080010ff */
[----:B--2---:R-:W-:Y:S05]  /*b580*/  @!P0 BRA `(.L_x_149) ;  /* 0xfffffffc00f08947 */ /* 0x004fea000383ffff */
[----:B------:R-:W-:Y:S05]  /*b590*/  BRA `(.L_x_26) ;  /* 0xffffff6400107947 */ /* 0x000fea000383ffff */
.L_x_34:
[----:B-1----:R-:W-:-:S07]  /*b5a0*/  MOV R2, UR17 ;  /* 0x0000001100027c02 */ /* 0x002fce0008000f00 */
.L_x_150:
[----:B-1----:R1:W2:Y:S02]  /*b5b0*/  SYNCS.PHASECHK.TRANS64.TRYWAIT P0, [R2+URZ+0x28], R5 ;  /* 0x00002805020075a7 */ /* 0x0022a400080011ff */
[----:B--2---:R-:W-:Y:S05]  /*b5c0*/  @!P0 NANOSLEEP.SYNCS 0x989680 ;  /* 0x009896800000895d */ /* 0x004fea0003900000 */
[----:B------:R-:W2:Y:S02]  /*b5d0*/  @!P0 SYNCS.PHASECHK.TRANS64 P0, [R2+URZ+0x28], R5 ;  /* 0x00002805020085a7 */ /* 0x000ea400080010ff */
[----:B--2---:R-:W-:Y:S05]  /*b5e0*/  @!P0 BRA `(.L_x_150) ;  /* 0xfffffffc00f08947 */ /* 0x004fea000383ffff */
[----:B------:R-:W-:Y:S05]  /*b5f0*/  BRA `(.L_x_33) ;  /* 0xffffff6400c87947 */ /* 0x000fea000383ffff */
.L_x_39:
[----:B-1----:R1:W2:Y:S02]  /*b600*/  SYNCS.PHASECHK.TRANS64.TRYWAIT P0, [R2+URZ+0xa0], R3 ;  /* 0x0000a003020075a7 */ /* 0x0022a400080011ff */
[----:B--2---:R-:W-:Y:S05]  /*b610*/  @!P0 NANOSLEEP.SYNCS 0x989680 ;  /* 0x009896800000895d */ /* 0x004fea0003900000 */
[----:B------:R-:W2:Y:S02]  /*b620*/  @!P0 SYNCS.PHASECHK.TRANS64 P0, [R2+URZ+0xa0], R3 ;  /* 0x0000a003020085a7 */ /* 0x000ea400080010ff */
[----:B--2---:R-:W-:Y:S05]  /*b630*/  @!P0 BRA `(.L_x_39) ;  /* 0xfffffffc00f08947 */ /* 0x004fea000383ffff */
[----:B------:R-:W-:Y:S05]  /*b640*/  BRA `(.L_x_151) ;  /* 0xffffff6800687947 */ /* 0x000fea000383ffff */
.L_x_43:
[----:B---3--:R-:W-:-:S07]  /*b650*/  MOV R0, UR4 ;  /* 0x0000000400007c02 */ /* 0x008fce0008000f00 */
.L_x_152:
[----:B-1----:R1:W2:Y:S02]  /*b660*/  SYNCS.PHASECHK.TRANS64.TRYWAIT P0, [R0+URZ], R3 ;  /* 0x00000003000075a7 */ /* 0x0022a400080011ff */
[----:B--2---:R-:W-:Y:S05]  /*b670*/  @!P0 NANOSLEEP.SYNCS 0x989680 ;  /* 0x009896800000895d */ /* 0x004fea0003900000 */
[----:B------:R-:W2:Y:S02]  /*b680*/  @!P0 SYNCS.PHASECHK.TRANS64 P0, [R0+URZ], R3 ;  /* 0x00000003000085a7 */ /* 0x000ea400080010ff */
[----:B--2---:R-:W-:Y:S05]  /*b690*/  @!P0 BRA `(.L_x_152) ;  /* 0xfffffffc00f08947 */ /* 0x004fea000383ffff */
[----:B------:R-:W-:Y:S05]  /*b6a0*/  BRA `(.L_x_153) ;  /* 0xffffff6c00d87947 */ /* 0x000fea000383ffff */
.L_x_44:
[----:B---3--:R-:W-:-:S07]  /*b6b0*/  MOV R0, UR4 ;  /* 0x0000000400007c02 */ /* 0x008fce0008000f00 */
.L_x_154:
[----:B-1----:R1:W2:Y:S02]  /*b6c0*/  SYNCS.PHASECHK.TRANS64.TRYWAIT P0, [R0+URZ], R3 ;  /* 0x00000003000075a7 */ /* 0x0022a400080011ff */
[----:B--2---:R-:W-:Y:S05]  /*b6d0*/  @!P0 NANOSLEEP.SYNCS 0x989680 ;  /* 0x009896800000895d */ /* 0x004fea0003900000 */
[----:B------:R-:W2:Y:S02]  /*b6e0*/  @!P0 SYNCS.PHASECHK.TRANS64 P0, [R0+URZ], R3 ;  /* 0x00000003000085a7 */ /* 0x000ea400080010ff */
[----:B--2---:R-:W-:Y:S05]  /*b6f0*/  @!P0 BRA `(.L_x_154) ;  /* 0xfffffffc00f08947 */ /* 0x004fea000383ffff */
[----:B------:R-:W-:Y:S05]  /*b700*/  BRA `(.L_x_155) ;  /* 0xffffff6c00e47947 */ /* 0x000fea000383ffff */
.L_x_45:
[----:B---3--:R-:W-:-:S07]  /*b710*/  MOV R0, UR4 ;  /* 0x0000000400007c02 */ /* 0x008fce0008000f00 */
.L_x_156:
[----:B-1----:R1:W2:Y:S02]  /*b720*/  SYNCS.PHASECHK.TRANS64.TRYWAIT P0, [R0+URZ], R3 ;  /* 0x00000003000075a7 */ /* 0x0022a400080011ff */
[----:B--2---:R-:W-:Y:S05]  /*b730*/  @!P0 NANOSLEEP.SYNCS 0x989680 ;  /* 0x009896800000895d */ /* 0x004fea0003900000 */
[----:B------:R-:W2:Y:S02]  /*b740*/  @!P0 SYNCS.PHASECHK.TRANS64 P0, [R0+URZ], R3 ;  /* 0x00000003000085a7 */ /* 0x000ea400080010ff */
[----:B--2---:R-:W-:Y:S05]  /*b750*/  @!P0 BRA `(.L_x_156) ;  /* 0xfffffffc00f08947 */ /* 0x004fea000383ffff */
[----:B------:R-:W-:Y:S05]  /*b760*/  BRA `(.L_x_157) ;  /* 0xffffff6c00f07947 */ /* 0x000fea000383ffff */
.L_x_46:
[----:B---3--:R-:W-:-:S07]  /*b770*/  MOV R0, UR4 ;  /* 0x0000000400007c02 */ /* 0x008fce0008000f00 */
.L_x_158:
[----:B-1----:R1:W2:Y:S02]  /*b780*/  SYNCS.PHASECHK.TRANS64.TRYWAIT P0, [R0+URZ], R3 ;  /* 0x00000003000075a7 */ /* 0x0022a400080011ff */
[----:B--2---:R-:W-:Y:S05]  /*b790*/  @!P0 NANOSLEEP.SYNCS 0x989680 ;  /* 0x009896800000895d */ /* 0x004fea0003900000 */
[----:B------:R-:W2:Y:S02]  /*b7a0*/  @!P0 SYNCS.PHASECHK.TRANS64 P0, [R0+URZ], R3 ;  /* 0x00000003000085a7 */ /* 0x000ea400080010ff */
[----:B--2---:R-:W-:Y:S05]  /*b7b0*/  @!P0 BRA `(.L_x_158) ;  /* 0xfffffffc00f08947 */ /* 0x004fea000383ffff */
[----:B------:R-:W-:Y:S05]  /*b7c0*/  BRA `(.L_x_159) ;  /* 0xffffff6c00fc7947 */ /* 0x000fea000383ffff */
.L_x_49:
[----:B-1----:R1:W2:Y:S02]  /*b7d0*/  SYNCS.PHASECHK.TRANS64.TRYWAIT P0, [R0+URZ+0xe0], R5 ;  /* 0x0000e005000075a7 */ /* 0x0022a400080011ff */
[----:B--2---:R-:W-:Y:S05]  /*b7e0*/  @!P0 NANOSLEEP.SYNCS 0x989680 ;  /* 0x009896800000895d */ /* 0x004fea0003900000 */
[----:B------:R-:W2:Y:S02]  /*b7f0*/  @!P0 SYNCS.PHASECHK.TRANS64 P0, [R0+URZ+0xe0], R5 ;  /* 0x0000e005000085a7 */ /* 0x000ea400080010ff */
[----:B--2---:R-:W-:Y:S05]  /*b800*/  @!P0 BRA `(.L_x_49) ;  /* 0xfffffffc00f08947 */ /* 0x004fea000383ffff */
[----:B------:R-:W-:Y:S05]  /*b810*/  BRA `(.L_x_160) ;  /* 0xffffff70005c7947 */ /* 0x000fea000383ffff */
.L_x_50:
[----:B------:R-:W-:-:S07]  /*b820*/  MOV R0, UR5 ;  /* 0x0000000500007c02 */ /* 0x000fce0008000f00 */
.L_x_161:
[----:B-1----:R1:W2:Y:S02]  /*b830*/  SYNCS.PHASECHK.TRANS64.TRYWAIT P0, [R0+URZ+0xb0], R7 ;  /* 0x0000b007000075a7 */ /* 0x0022a400080011ff */
[----:B--2---:R-:W-:Y:S05]  /*b840*/  @!P0 NANOSLEEP.SYNCS 0x989680 ;  /* 0x009896800000895d */ /* 0x004fea0003900000 */
[----:B------:R-:W2:Y:S02]  /*b850*/  @!P0 SYNCS.PHASECHK.TRANS64 P0, [R0+URZ+0xb0], R7 ;  /* 0x0000b007000085a7 */ /* 0x000ea400080010ff */
[----:B--2---:R-:W-:Y:S05]  /*b860*/  @!P0 BRA `(.L_x_161) ;  /* 0xfffffffc00f08947 */ /* 0x004fea000383ffff */
[----:B------:R-:W-:Y:S05]  /*b870*/  BRA `(.L_x_162) ;  /* 0xffffff70006c7947 */ /* 0x000fea000383ffff */
.L_x_51:
[----:B-1----:R1:W2:Y:S02]  /*b880*/  SYNCS.PHASECHK.TRANS64.TRYWAIT P1, [R0+URZ+0xa0], R5 ;  /* 0x0000a005000075a7 */ /* 0x0022a400080211ff */
[----:B--2---:R-:W-:Y:S05]  /*b890*/  @!P1 NANOSLEEP.SYNCS 0x989680 ;  /* 0x009896800000995d */ /* 0x004fea0003900000 */
[----:B------:R-:W2:Y:S02]  /*b8a0*/  @!P1 SYNCS.PHASECHK.TRANS64 P1, [R0+URZ+0xa0], R5 ;  /* 0x0000a005000095a7 */ /* 0x000ea400080210ff */
[----:B--2---:R-:W-:Y:S05]  /*b8b0*/  @!P1 BRA `(.L_x_51) ;  /* 0xfffffffc00f09947 */ /* 0x004fea000383ffff */
[----:B------:R-:W-:Y:S05]  /*b8c0*/  BRA `(.L_x_163) ;  /* 0xffffff70009c7947 */ /* 0x000fea000383ffff */
.L_x_54:
[----:B------:R-:W-:-:S07]  /*b8d0*/  MOV R0, UR5 ;  /* 0x0000000500007c02 */ /* 0x000fce0008000f00 */
.L_x_164:
[----:B-1----:R1:W2:Y:S02]  /*b8e0*/  SYNCS.PHASECHK.TRANS64.TRYWAIT P0, [R0+URZ+0xb0], R3 ;  /* 0x0000b003000075a7 */ /* 0x0022a400080011ff */
[----:B--2---:R-:W-:Y:S05]  /*b8f0*/  @!P0 NANOSLEEP.SYNCS 0x989680 ;  /* 0x009896800000895d */ /* 0x004fea0003900000 */
[----:B------:R-:W2:Y:S02]  /*b900*/  @!P0 SYNCS.PHASECHK.TRANS64 P0, [R0+URZ+0xb0], R3 ;  /* 0x0000b003000085a7 */ /* 0x000ea400080010ff */
[----:B--2---:R-:W-:Y:S05]  /*b910*/  @!P0 BRA `(.L_x_164) ;  /* 0xfffffffc00f08947 */ /* 0x004fea000383ffff */
[----:B------:R-:W-:Y:S05]  /*b920*/  BRA `(.L_x_53) ;  /* 0xffffff7000f07947 */ /* 0x000fea000383ffff */
.L_x_63:
[----:B-1----:R-:W-:-:S04]  /*b930*/  MOV R4, UR6 ;  /* 0x0000000600047c02 */ /* 0x002fc80008000f00 */
[----:B------:R1:W2:Y:S03]  /*b940*/  SYNCS.PHASECHK.TRANS64.TRYWAIT P0, [R4+URZ+0x8], R5 ;  /* 0x00000805040075a7 */ /* 0x0002a600080011ff */
[----:B--2---:R-:W-:Y:S05]  /*b950*/  @!P0 NANOSLEEP.SYNCS 0x989680 ;  /* 0x009896800000895d */ /* 0x004fea0003900000 */
[----:B------:R-:W2:Y:S02]  /*b960*/  @!P0 SYNCS.PHASECHK.TRANS64 P0, [R4+URZ+0x8], R5 ;  /* 0x00000805040085a7 */ /* 0x000ea400080010ff */
[----:B--2---:R-:W-:Y:S05]  /*b970*/  @!P0 BRA `(.L_x_63) ;  /* 0xfffffffc00ec8947 */ /* 0x004fea000383ffff */
[----:B------:R-:W-:Y:S05]  /*b980*/  BRA `(.L_x_62) ;  /* 0xffffff7400a47947 */ /* 0x000fea000383ffff */
.L_x_65:
[----:B------:R-:W-:Y:S01]  /*b990*/  BSSY B0, `(.L_x_165) ;  /* 0x0000006000007945 */ /* 0x000fe20003800000 */
[----:B------:R-:W-:-:S07]  /*b9a0*/  MOV R15, 0xffffffff ;  /* 0xffffffff000f7802 */ /* 0x000fce0000000f00 */
[----:B-1---5:R-:W-:Y:S05]  /*b9b0*/  WARPSYNC.COLLECTIVE R15, `(.L_x_166) ;  /* 0x000000000f0c7348 */ /* 0x022fea0003c00000 */
[----:B------:R-:W-:Y:S02]  /*b9c0*/  ELECT P6, UR79, PT ;  /* 0x00000000004f782f */ /* 0x000fe400038c0000 */
[----:B------:R-:W-:Y:S01]  /*b9d0*/  MOV R14, UR79 ;  /* 0x0000004f000e7c02 */ /* 0x000fe20008000f00 */
[----:B-1---5:R-:W-:Y:S10]  /*b9e0*/  ENDCOLLECTIVE ;  /* 0x000000000000791b */ /* 0x022ff40003800000 */
.L_x_166:
[----:B------:R-:W-:Y:S05]  /*b9f0*/  BSYNC B0 ;  /* 0x0000000000007941 */ /* 0x000fea0003800000 */
.L_x_165:
[----:B------:R-:W-:Y:S05]  /*ba00*/  BRA `(.L_x_167) ;  /* 0xffffff7400d47947 */ /* 0x000fea000383ffff */
.L_x_67:
[----:B-1----:R-:W-:-:S04]  /*ba10*/  MOV R2, UR6 ;  /* 0x0000000600027c02 */ /* 0x002fc80008000f00 */
[----:B------:R1:W2:Y:S03]  /*ba20*/  SYNCS.PHASECHK.TRANS64.TRYWAIT P0, [R2+URZ+0x8], R3 ;  /* 0x00000803020075a7 */ /* 0x0002a600080011ff */
[----:B--2---:R-:W-:Y:S05]  /*ba30*/  @!P0 NANOSLEEP.SYNCS 0x989680 ;  /* 0x009896800000895d */ /* 0x004fea0003900000 */
[----:B------:R-:W2:Y:S02]  /*ba40*/  @!P0 SYNCS.PHASECHK.TRANS64 P0, [R2+URZ+0x8], R3 ;  /* 0x00000803020085a7 */ /* 0x000ea400080010ff */
[----:B--2---:R-:W-:Y:S05]  /*ba50*/  @!P0 BRA `(.L_x_67) ;  /* 0xfffffffc00ec8947 */ /* 0x004fea000383ffff */
[----:B------:R-:W-:Y:S05]  /*ba60*/  BRA `(.L_x_66) ;  /* 0xffffff7400d87947 */ /* 0x000fea000383ffff */
.L_x_68:
[----:B-1----:R1:W2:Y:S02]  /*ba70*/  SYNCS.PHASECHK.TRANS64.TRYWAIT P0, [R0+URZ+0xa0], R5 ;  /* 0x0000a005000075a7 */ /* 0x0022a400080011ff */
[----:B--2---:R-:W-:Y:S05]  /*ba80*/  @!P0 NANOSLEEP.SYNCS 0x989680 ;  /* 0x009896800000895d */ /* 0x004fea0003900000 */
[----:B------:R-:W2:Y:S02]  /*ba90*/  @!P0 SYNCS.PHASECHK.TRANS64 P0, [R0+URZ+0xa0], R5 ;  /* 0x0000a005000085a7 */ /* 0x000ea400080010ff */
[----:B--2---:R-:W-:Y:S05]  /*baa0*/  @!P0 BRA `(.L_x_68) ;  /* 0xfffffffc00f08947 */ /* 0x004fea000383ffff */
[----:B------:R-:W-:Y:S05]  /*bab0*/  BRA `(.L_x_168) ;  /* 0xffffff7800c47947 */ /* 0x000fea000383ffff */
.L_x_70:
[----:B------:R-:W-:-:S07]  /*bac0*/  MOV R0, UR9 ;  /* 0x0000000900007c02 */ /* 0x000fce0008000f00 */
.L_x_169:
[----:B-1----:R1:W2:Y:S02]  /*bad0*/  SYNCS.PHASECHK.TRANS64.TRYWAIT P0, [R0+URZ+0xd0], R5 ;  /* 0x0000d005000075a7 */ /* 0x0022a400080011ff */
[----:B--2---:R-:W-:Y:S05]  /*bae0*/  @!P0 NANOSLEEP.SYNCS 0x989680 ;  /* 0x009896800000895d */ /* 0x004fea0003900000 */
[----:B------:R-:W2:Y:S02]  /*baf0*/  @!P0 SYNCS.PHASECHK.TRANS64 P0, [R0+URZ+0xd0], R5 ;  /* 0x0000d005000085a7 */ /* 0x000ea400080010ff */
[----:B--2---:R-:W-:Y:S05]  /*bb00*/  @!P0 BRA `(.L_x_169) ;  /* 0xfffffffc00f08947 */ /* 0x004fea000383ffff */
[----:B------:R-:W-:Y:S05]  /*bb10*/  BRA `(.L_x_170) ;  /* 0xffffff7c00107947 */ /* 0x000fea000383ffff */
.L_x_73:
[----:B------:R-:W-:Y:S07]  /*bb20*/  MOV R0, UR8 ;  /* 0x0000000800007c02 */ /* 0x000fee0008000f00 */
.L_x_171:
[----:B-1----:R1:W2:Y:S02]  /*bb30*/  SYNCS.PHASECHK.TRANS64.TRYWAIT P0, [R0+URZ], R5 ;  /* 0x00000005000075a7 */ /* 0x0022a400080011ff */
[----:B--2---:R-:W-:Y:S05]  /*bb40*/  @!P0 NANOSLEEP.SYNCS 0x989680 ;  /* 0x009896800000895d */ /* 0x004fea0003900000 */
[----:B------:R-:W2:Y:S02]  /*bb50*/  @!P0 SYNCS.PHASECHK.TRANS64 P0, [R0+URZ], R5 ;  /* 0x00000005000085a7 */ /* 0x000ea400080010ff */
[----:B--2---:R-:W-:Y:S05]  /*bb60*/  @!P0 BRA `(.L_x_171) ;  /* 0xfffffffc00f08947 */ /* 0x004fea000383ffff */
[----:B------:R-:W-:Y:S05]  /*bb70*/  BRA `(.L_x_72) ;  /* 0xffffff7c00247947 */ /* 0x000fea000383ffff */
.L_x_77:
[----:B-1----:R-:W-:-:S07]  /*bb80*/  MOV R0, UR5 ;  /* 0x0000000500007c02 */ /* 0x002fce0008000f00 */
.L_x_172:
[----:B-1----:R1:W2:Y:S02]  /*bb90*/  SYNCS.PHASECHK.TRANS64.TRYWAIT P0, [R0+URZ], R3 ;  /* 0x00000003000075a7 */ /* 0x0022a400080011ff */
[----:B--2---:R-:W-:Y:S05]  /*bba0*/  @!P0 NANOSLEEP.SYNCS 0x989680 ;  /* 0x009896800000895d */ /* 0x004fea0003900000 */
[----:B------:R-:W2:Y:S02]  /*bbb0*/  @!P0 SYNCS.PHASECHK.TRANS64 P0, [R0+URZ], R3 ;  /* 0x00000003000085a7 */ /* 0x000ea400080010ff */
[----:B--2---:R-:W-:Y:S05]  /*bbc0*/  @!P0 BRA `(.L_x_172) ;  /* 0xfffffffc00f08947 */ /* 0x004fea000383ffff */
[----:B------:R-:W-:Y:S05]  /*bbd0*/  BRA `(.L_x_173) ;  /* 0xffffff8000187947 */ /* 0x000fea000383ffff */
.L_x_80:
[----:B------:R-:W-:-:S07]  /*bbe0*/  MOV R0, UR7 ;  /* 0x0000000700007c02 */ /* 0x000fce0008000f00 */
.L_x_174:
[----:B-1----:R1:W2:Y:S02]  /*bbf0*/  SYNCS.PHASECHK.TRANS64.TRYWAIT P1, [R0+URZ+0x100], R3 ;  /* 0x00010003000075a7 */ /* 0x0022a400080211ff */
[----:B--2---:R-:W-:Y:S05]  /*bc00*/  @!P1 NANOSLEEP.SYNCS 0x989680 ;  /* 0x009896800000995d */ /* 0x004fea0003900000 */
[----:B------:R-:W2:Y:S02]  /*bc10*/  @!P1 SYNCS.PHASECHK.TRANS64 P1, [R0+URZ+0x100], R3 ;  /* 0x00010003000095a7 */ /* 0x000ea400080210ff */
[----:B--2---:R-:W-:Y:S05]  /*bc20*/  @!P1 BRA `(.L_x_174) ;  /* 0xfffffffc00f09947 */ /* 0x004fea000383ffff */
[----:B------:R-:W-:Y:S05]  /*bc30*/  BRA `(.L_x_175) ;  /* 0xffffff8000647947 */ /* 0x000fea000383ffff */
.L_x_85:
[----:B--2---:R2:W4:Y:S02]  /*bc40*/  SYNCS.PHASECHK.TRANS64.TRYWAIT P0, [R0+URZ+0xa0], R3 ;  /* 0x0000a003000075a7 */ /* 0x00452400080011ff */
[----:B----4-:R-:W-:Y:S05]  /*bc50*/  @!P0 NANOSLEEP.SYNCS 0x989680 ;  /* 0x009896800000895d */ /* 0x010fea0003900000 */
[----:B------:R-:W4:Y:S02]  /*bc60*/  @!P0 SYNCS.PHASECHK.TRANS64 P0, [R0+URZ+0xa0], R3 ;  /* 0x0000a003000085a7 */ /* 0x000f2400080010ff */
[----:B----4-:R-:W-:Y:S05]  /*bc70*/  @!P0 BRA `(.L_x_85) ;  /* 0xfffffffc00f08947 */ /* 0x010fea000383ffff */
[----:B------:R-:W-:Y:S05]  /*bc80*/  BRA `(.L_x_176) ;  /* 0xffffff8400787947 */ /* 0x000fea000383ffff */
.L_x_88:
[----:B------:R-:W-:Y:S07]  /*bc90*/  MOV R0, UR7 ;  /* 0x0000000700007c02 */ /* 0x000fee0008000f00 */
.L_x_177:
[----:B--2---:R2:W4:Y:S02]  /*bca0*/  SYNCS.PHASECHK.TRANS64.TRYWAIT P0, [R0+URZ+0x98], R3 ;  /* 0x00009803000075a7 */ /* 0x00452400080011ff */
[----:B----4-:R-:W-:Y:S05]  /*bcb0*/  @!P0 NANOSLEEP.SYNCS 0x989680 ;  /* 0x009896800000895d */ /* 0x010fea0003900000 */
[----:B------:R-:W4:Y:S02]  /*bcc0*/  @!P0 SYNCS.PHASECHK.TRANS64 P0, [R0+URZ+0x98], R3 ;  /* 0x00009803000085a7 */ /* 0x000f2400080010ff */
[----:B----4-:R-:W-:Y:S05]  /*bcd0*/  @!P0 BRA `(.L_x_177) ;  /* 0xfffffffc00f08947 */ /* 0x010fea000383ffff */
[----:B------:R-:W-:Y:S05]  /*bce0*/  BRA `(.L_x_87) ;  /* 0xffffff8800587947 */ /* 0x000fea000383ffff */
.L_x_91:
[----:B------:R-:W-:Y:S07]  /*bcf0*/  MOV R3, UR7 ;  /* 0x0000000700037c02 */ /* 0x000fee0008000f00 */
.L_x_178:
[----:B-1----:R1:W2:Y:S02]  /*bd00*/  SYNCS.PHASECHK.TRANS64.TRYWAIT P0, [R3+URZ+0x70], R12 ;  /* 0x0000700c030075a7 */ /* 0x0022a400080011ff */
[----:B--2---:R-:W-:Y:S05]  /*bd10*/  @!P0 NANOSLEEP.SYNCS 0x989680 ;  /* 0x009896800000895d */ /* 0x004fea0003900000 */
[----:B------:R-:W2:Y:S02]  /*bd20*/  @!P0 SYNCS.PHASECHK.TRANS64 P0, [R3+URZ+0x70], R12 ;  /* 0x0000700c030085a7 */ /* 0x000ea400080010ff */
[----:B--2---:R-:W-:Y:S05]  /*bd30*/  @!P0 BRA `(.L_x_178) ;  /* 0xfffffffc00f08947 */ /* 0x004fea000383ffff */
[----:B------:R-:W-:Y:S05]  /*bd40*/  BRA `(.L_x_179) ;  /* 0xffffff8800d07947 */ /* 0x000fea000383ffff */
.L_x_92:
[----:B-1----:R-:W-:Y:S07]  /*bd50*/  MOV R3, UR7 ;  /* 0x0000000700037c02 */ /* 0x002fee0008000f00 */
.L_x_180:
[----:B-1----:R1:W2:Y:S02]  /*bd60*/  SYNCS.PHASECHK.TRANS64.TRYWAIT P0, [R3+URZ+0x78], R12 ;  /* 0x0000780c030075a7 */ /* 0x0022a400080011ff */
[----:B--2---:R-:W-:Y:S05]  /*bd70*/  @!P0 NANOSLEEP.SYNCS 0x989680 ;  /* 0x009896800000895d */ /* 0x004fea0003900000 */
[----:B------:R-:W2:Y:S02]  /*bd80*/  @!P0 SYNCS.PHASECHK.TRANS64 P0, [R3+URZ+0x78], R12 ;  /* 0x0000780c030085a7 */ /* 0x000ea400080010ff */
[----:B--2---:R-:W-:Y:S05]  /*bd90*/  @!P0 BRA `(.L_x_180) ;  /* 0xfffffffc00f08947 */ /* 0x004fea000383ffff */
[----:B------:R-:W-:Y:S05]  /*bda0*/  BRA `(.L_x_181) ;  /* 0xffffff8c000c7947 */ /* 0x000fea000383ffff */
.L_x_93:
[----:B-1----:R-:W-:Y:S07]  /*bdb0*/  MOV R3, UR7 ;  /* 0x0000000700037c02 */ /* 0x002fee0008000f00 */
.L_x_182:
[----:B-1----:R1:W2:Y:S02]  /*bdc0*/  SYNCS.PHASECHK.TRANS64.TRYWAIT P0, [R3+URZ+0x80], R12 ;  /* 0x0000800c030075a7 */ /* 0x0022a400080011ff */
[----:B--2---:R-:W-:Y:S05]  /*bdd0*/  @!P0 NANOSLEEP.SYNCS 0x989680 ;  /* 0x009896800000895d */ /* 0x004fea0003900000 */
[----:B------:R-:W2:Y:S02]  /*bde0*/  @!P0 SYNCS.PHASECHK.TRANS64 P0, [R3+URZ+0x80], R12 ;  /* 0x0000800c030085a7 */ /* 0x000ea400080010ff */
[----:B--2---:R-:W-:Y:S05]  /*bdf0*/  @!P0 BRA `(.L_x_182) ;  /* 0xfffffffc00f08947 */ /* 0x004fea000383ffff */
[----:B------:R-:W-:Y:S05]  /*be00*/  BRA `(.L_x_183) ;  /* 0xffffff8c00547947 */ /* 0x000fea000383ffff */
.L_x_94:
[----:B------:R-:W-:Y:S07]  /*be10*/  MOV R3, UR7 ;  /* 0x0000000700037c02 */ /* 0x000fee0008000f00 */
.L_x_184:
[----:B-1----:R1:W2:Y:S02]  /*be20*/  SYNCS.PHASECHK.TRANS64.TRYWAIT P0, [R3+URZ+0x88], R12 ;  /* 0x0000880c030075a7 */ /* 0x0022a400080011ff */
[----:B--2---:R-:W-:Y:S05]  /*be30*/  @!P0 NANOSLEEP.SYNCS 0x989680 ;  /* 0x009896800000895d */ /* 0x004fea0003900000 */
[----:B------:R-:W2:Y:S02]  /*be40*/  @!P0 SYNCS.PHASECHK.TRANS64 P0, [R3+URZ+0x88], R12 ;  /* 0x0000880c030085a7 */ /* 0x000ea400080010ff */
[----:B--2---:R-:W-:Y:S05]  /*be50*/  @!P0 BRA `(.L_x_184) ;  /* 0xfffffffc00f08947 */ /* 0x004fea000383ffff */
[----:B------:R-:W-:Y:S05]  /*be60*/  BRA `(.L_x_185) ;  /* 0xffffff8c00dc7947 */ /* 0x000fea000383ffff */
.L_x_96:
[----:B------:R-:W-:-:S07]  /*be70*/  MOV R0, UR7 ;  /* 0x0000000700007c02 */ /* 0x000fce0008000f00 */
.L_x_186:
[----:B-1----:R1:W4:Y:S02]  /*be80*/  SYNCS.PHASECHK.TRANS64.TRYWAIT P0, [R0+URZ+0x70], R3 ;  /* 0x00007003000075a7 */ /* 0x00232400080011ff */
[----:B----4-:R-:W-:Y:S05]  /*be90*/  @!P0 NANOSLEEP.SYNCS 0x989680 ;  /* 0x009896800000895d */ /* 0x010fea0003900000 */
[----:B------:R-:W4:Y:S02]  /*bea0*/  @!P0 SYNCS.PHASECHK.TRANS64 P0, [R0+URZ+0x70], R3 ;  /* 0x00007003000085a7 */ /* 0x000f2400080010ff */
[----:B----4-:R-:W-:Y:S05]  /*beb0*/  @!P0 BRA `(.L_x_186) ;  /* 0xfffffffc00f08947 */ /* 0x010fea000383ffff */
[----:B------:R-:W-:Y:S05]  /*bec0*/  BRA `(.L_x_187) ;  /* 0xffffff90004c7947 */ /* 0x000fea000383ffff */
.L_x_97:
[----:B-1----:R-:W-:-:S07]  /*bed0*/  MOV R0, UR7 ;  /* 0x0000000700007c02 */ /* 0x002fce0008000f00 */
.L_x_188:
[----:B-1----:R1:W4:Y:S02]  /*bee0*/  SYNCS.PHASECHK.TRANS64.TRYWAIT P0, [R0+URZ+0x78], R3 ;  /* 0x00007803000075a7 */ /* 0x00232400080011ff */
[----:B----4-:R-:W-:Y:S05]  /*bef0*/  @!P0 NANOSLEEP.SYNCS 0x989680 ;  /* 0x009896800000895d */ /* 0x010fea0003900000 */
[----:B------:R-:W4:Y:S02]  /*bf00*/  @!P0 SYNCS.PHASECHK.TRANS64 P0, [R0+URZ+0x78], R3 ;  /* 0x00007803000085a7 */ /* 0x000f2400080010ff */
[----:B----4-:R-:W-:Y:S05]  /*bf10*/  @!P0 BRA `(.L_x_188) ;  /* 0xfffffffc00f08947 */ /* 0x010fea000383ffff */
[----:B------:R-:W-:Y:S05]  /*bf20*/  BRA `(.L_x_189) ;  /* 0xffffff90003c7947 */ /* 0x000fea000383ffff */
.L_x_98:
[----:B-1----:R-:W-:-:S07]  /*bf30*/  MOV R0, UR7 ;  /* 0x0000000700007c02 */ /* 0x002fce0008000f00 */
.L_x_190:
[----:B-1----:R1:W4:Y:S02]  /*bf40*/  SYNCS.PHASECHK.TRANS64.TRYWAIT P0, [R0+URZ+0x80], R3 ;  /* 0x00008003000075a7 */ /* 0x00232400080011ff */
[----:B----4-:R-:W-:Y:S05]  /*bf50*/  @!P0 NANOSLEEP.SYNCS 0x989680 ;  /* 0x009896800000895d */ /* 0x010fea0003900000 */
[----:B------:R-:W4:Y:S02]  /*bf60*/  @!P0 SYNCS.PHASECHK.TRANS64 P0, [R0+URZ+0x80], R3 ;  /* 0x00008003000085a7 */ /* 0x000f2400080010ff */
[----:B----4-:R-:W-:Y:S05]  /*bf70*/  @!P0 BRA `(.L_x_190) ;  /* 0xfffffffc00f08947 */ /* 0x010fea000383ffff */
[----:B------:R-:W-:Y:S05]  /*bf80*/  BRA `(.L_x_191) ;  /* 0xffffff90002c7947 */ /* 0x000fea000383ffff */
.L_x_100:
[----:B--2---:R2:W3:Y:S02]  /*bf90*/  SYNCS.PHASECHK.TRANS64.TRYWAIT P0, [R0+URZ+0xa0], R3 ;  /* 0x0000a003000075a7 */ /* 0x0044e400080011ff */
[----:B---3--:R-:W-:Y:S05]  /*bfa0*/  @!P0 NANOSLEEP.SYNCS 0x989680 ;  /* 0x009896800000895d */ /* 0x008fea0003900000 */
[----:B------:R-:W3:Y:S02]  /*bfb0*/  @!P0 SYNCS.PHASECHK.TRANS64 P0, [R0+URZ+0xa0], R3 ;  /* 0x0000a003000085a7 */ /* 0x000ee400080010ff */
[----:B---3--:R-:W-:Y:S05]  /*bfc0*/  @!P0 BRA `(.L_x_100) ;  /* 0xfffffffc00f08947 */ /* 0x008fea000383ffff */
[----:B------:R-:W-:Y:S05]  /*bfd0*/  BRA `(.L_x_192) ;  /* 0xffffff9400007947 */ /* 0x000fea000383ffff */
.L_x_111:
[----:B-1----:R-:W-:Y:S04]  /*bfe0*/  MOV R3, UR48 ;  /* 0x0000003000037c02 */ /* 0x002fe80008000f00 */
[----:B------:R1:W3:Y:S03]  /*bff0*/  SYNCS.PHASECHK.TRANS64.TRYWAIT P1, [R3+URZ+0x50], R4 ;  /* 0x00005004030075a7 */ /* 0x0002e600080211ff */
[----:B---3--:R-:W-:Y:S05]  /*c000*/  @!P1 NANOSLEEP.SYNCS 0x989680 ;  /* 0x009896800000995d */ /* 0x008fea0003900000 */
[----:B------:R-:W3:Y:S02]  /*c010*/  @!P1 SYNCS.PHASECHK.TRANS64 P1, [R3+URZ+0x50], R4 ;  /* 0x00005004030095a7 */ /* 0x000ee400080210ff */
[----:B---3--:R-:W-:Y:S05]  /*c020*/  @!P1 BRA `(.L_x_111) ;  /* 0xfffffffc00ec9947 */ /* 0x008fea000383ffff */
[----:B------:R-:W-:Y:S05]  /*c030*/  BRA `(.L_x_110) ;  /* 0xffffffa000547947 */ /* 0x000fea000383ffff */
.L_x_113:
[----:B-1----:R1:W4:Y:S02]  /*c040*/  SYNCS.PHASECHK.TRANS64.TRYWAIT P0, [R179+URZ+0xc0], R0 ;  /* 0x0000c000b30075a7 */ /* 0x00232400080011ff */
[----:B----4-:R-:W-:Y:S05]  /*c050*/  @!P0 NANOSLEEP.SYNCS 0x989680 ;  /* 0x009896800000895d */ /* 0x010fea0003900000 */
[----:B------:R-:W4:Y:S02]  /*c060*/  @!P0 SYNCS.PHASECHK.TRANS64 P0, [R179+URZ+0xc0], R0 ;  /* 0x0000c000b30085a7 */ /* 0x000f2400080010ff */
[----:B----4-:R-:W-:Y:S05]  /*c070*/  @!P0 BRA `(.L_x_113) ;  /* 0xfffffffc00f08947 */ /* 0x010fea000383ffff */
[----:B------:R-:W-:Y:S05]  /*c080*/  BRA `(.L_x_112) ;  /* 0xffffffa000b47947 */ /* 0x000fea000383ffff */
.L_x_122:
[----:B--2---:R2:W3:Y:S02]  /*c090*/  SYNCS.PHASECHK.TRANS64.TRYWAIT P0, [R3+URZ+0x50], R0 ;  /* 0x00005000030075a7 */ /* 0x0044e400080011ff */
[----:B---3--:R-:W-:Y:S05]  /*c0a0*/  @!P0 NANOSLEEP.SYNCS 0x989680 ;  /* 0x009896800000895d */ /* 0x008fea0003900000 */
[----:B------:R-:W3:Y:S02]  /*c0b0*/  @!P0 SYNCS.PHASECHK.TRANS64 P0, [R3+URZ+0x50], R0 ;  /* 0x00005000030085a7 */ /* 0x000ee400080010ff */
[----:B---3--:R-:W-:Y:S05]  /*c0c0*/  @!P0 BRA `(.L_x_122) ;  /* 0xfffffffc00f08947 */ /* 0x008fea000383ffff */
[----:B------:R-:W-:Y:S05]  /*c0d0*/  BRA `(.L_x_121) ;  /* 0xffffffb4007c7947 */ /* 0x000fea000383ffff */
.L_x_130:
[----:B--2---:R2:W3:Y:S02]  /*c0e0*/  SYNCS.PHASECHK.TRANS64.TRYWAIT P0, [R0+URZ+0x50], R7 ;  /* 0x00005007000075a7 */ /* 0x0044e400080011ff */
[----:B---3--:R-:W-:Y:S05]  /*c0f0*/  @!P0 NANOSLEEP.SYNCS 0x989680 ;  /* 0x009896800000895d */ /* 0x008fea0003900000 */
[----:B------:R-:W3:Y:S02]  /*c100*/  @!P0 SYNCS.PHASECHK.TRANS64 P0, [R0+URZ+0x50], R7 ;  /* 0x00005007000085a7 */ /* 0x000ee400080010ff */
[----:B---3--:R-:W-:Y:S05]  /*c110*/  @!P0 BRA `(.L_x_130) ;  /* 0xfffffffc00f08947 */ /* 0x008fea000383ffff */
[----:B------:R-:W-:Y:S05]  /*c120*/  BRA `(.L_x_129) ;  /* 0xffffffc800707947 */ /* 0x000fea000383ffff */
.L_x_138:
[----:B-1----:R1:W2:Y:S02]  /*c130*/  SYNCS.PHASECHK.TRANS64.TRYWAIT P0, [R3+URZ+0x50], R0 ;  /* 0x00005000030075a7 */ /* 0x0022a400080011ff */
[----:B--2---:R-:W-:Y:S05]  /*c140*/  @!P0 NANOSLEEP.SYNCS 0x989680 ;  /* 0x009896800000895d */ /* 0x004fea0003900000 */
[----:B------:R-:W2:Y:S02]  /*c150*/  @!P0 SYNCS.PHASECHK.TRANS64 P0, [R3+URZ+0x50], R0 ;  /* 0x00005000030085a7 */ /* 0x000ea400080010ff */
[----:B--2---:R-:W-:Y:S05]  /*c160*/  @!P0 BRA `(.L_x_138) ;  /* 0xfffffffc00f08947 */ /* 0x004fea000383ffff */
[----:B------:R-:W-:Y:S05]  /*c170*/  BRA `(.L_x_137) ;  /* 0xffffffdc00647947 */ /* 0x000fea000383ffff */
        .weak           $__internal_0_$__cuda_sm10x_tcgen05_guardrail_trap_col_being_dealloced_not_returned_by_alloc
        .type           $__internal_0_$__cuda_sm10x_tcgen05_guardrail_trap_col_being_dealloced_not_returned_by_alloc,@function
        .size           $__internal_0_$__cuda_sm10x_tcgen05_guardrail_trap_col_being_dealloced_not_returned_by_alloc,($__internal_1_$__cuda_sm10x_tcgen05_guardrail_trap_phase_invalid_during_alloc - $__internal_0_$__cuda_sm10x_tcgen05_guardrail_trap_col_being_dealloced_not_returned_by_alloc)
$__internal_0_$__cuda_sm10x_tcgen05_guardrail_trap_col_being_dealloced_not_returned_by_alloc:
[----:B------:R-:W-:Y:S05]  /*c180*/  BPT.TRAP 0x1 ;  /* 0x000000040000795c */ /* 0x000fea0000300000 */
[----:B------:R-:W-:-:S04]  /*c190*/  HFMA2 R3, -RZ, RZ, 0, 0 ;  /* 0x00000000ff037431 */ /* 0x000fc800000001ff */
[----:B------:R-:W-:Y:S05]  /*c1a0*/  RET.REL.NODEC R2 `(_ZN7cutlass13device_kernelINS_4gemm6kernel13GemmUniversalIN4cute5tupleIJiiiiEEENS1_10collective13CollectiveMmaINS1_35MainloopSm100TmaUmmaWarpSpecializedILi5ELi2ELi2ENS5_IJNS4_1CILi2EEENSA_ILi1EEESC_EEEEENS5_IJNSA_ILi256EEESF_NSA_ILi64EEEEEENS_6half_tENS5_IJlSC_lEEESI_SJ_NS4_8TiledMMAINS4_8MMA_AtomIJNS4_26SM100_MMA_F16BF16_2x1SM_SSISI_SI_fLi256ELi256ELNS4_4UMMA5MajorE0ELSO_0ELNSN_7ScaleInE0ELSP_0EEEEEENS4_6LayoutINS5_IJSC_SC_SC_EEENS5_IJNSA_ILi0EEESU_SU_EEEEENS5_IJNS4_10UnderscoreESX_SX_EEEEENS4_18SM100_TMA_2SM_LOADENS4_14ComposedLayoutINS4_7SwizzleILi3ELi4ELi3EEENS4_18smem_ptr_flag_bitsILi16EEENSS_INS5_IJNSA_ILi8EEESG_EEENS5_IJSG_SC_EEEEEEEvNS4_8identityES10_S1A_vS1B_EENS_8epilogue10collective18CollectiveEpilogueINS1D_23Sm100TmaWarpSpecializedILi4ELi2ELi64ELb1ELb0EEEJNS5_IJNSA_ILi128EEESF_SG_EEENS5_IJNSS_IS1I_SC_EENSS_ISG_SC_EEEEESI_SJ_SI_SJ_NS1D_6fusion15FusionCallbacksIS1H_NS1N_17LinearCombinationISI_fSI_fLNS_15FloatRoundStyleE2EEES1J_S1M_JEEENS4_5SM1004TMEM4LOAD26SM100_TMEM_LOAD_32dp32b64xENS4_13SM90_TMA_LOADES1A_NS4_39AutoVectorizingCopyWithAssumedAlignmentILi128EEENS4_14SM90_TMA_STOREES1A_S1Z_S1Z_EEEvvEEEEvNT_6ParamsE) ;  /* 0xffffff3c02947950 */ /* 0x000fea0003c3ffff */
        .weak           $__internal_1_$__cuda_sm10x_tcgen05_guardrail_trap_phase_invalid_during_alloc
        .type           $__internal_1_$__cuda_sm10x_tcgen05_guardrail_trap_phase_invalid_during_alloc,@function
        .size           $__internal_1_$__cuda_sm10x_tcgen05_guardrail_trap_phase_invalid_during_alloc,($__internal_2_$__cuda_sm10x_tcgen05_guardrail_trap_unallocated_columns_being_dealloced - $__internal_1_$__cuda_sm10x_tcgen05_guardrail_trap_phase_invalid_during_alloc)
$__internal_1_$__cuda_sm10x_tcgen05_guardrail_trap_phase_invalid_during_alloc:
[----:B------:R-:W-:Y:S05]  /*c1b0*/  BPT.TRAP 0x1 ;  /* 0x000000040000795c */ /* 0x000fea0000300000 */
[----:B------:R-:W-:-:S04]  /*c1c0*/  MOV R3, 0x0 ;  /* 0x0000000000037802 */ /* 0x000fc80000000f00 */
[----:B------:R-:W-:Y:S05]  /*c1d0*/  RET.REL.NODEC R2 `(_ZN7cutlass13device_kernelINS_4gemm6kernel13GemmUniversalIN4cute5tupleIJiiiiEEENS1_10collective13CollectiveMmaINS1_35MainloopSm100TmaUmmaWarpSpecializedILi5ELi2ELi2ENS5_IJNS4_1CILi2EEENSA_ILi1EEESC_EEEEENS5_IJNSA_ILi256EEESF_NSA_ILi64EEEEEENS_6half_tENS5_IJlSC_lEEESI_SJ_NS4_8TiledMMAINS4_8MMA_AtomIJNS4_26SM100_MMA_F16BF16_2x1SM_SSISI_SI_fLi256ELi256ELNS4_4UMMA5MajorE0ELSO_0ELNSN_7ScaleInE0ELSP_0EEEEEENS4_6LayoutINS5_IJSC_SC_SC_EEENS5_IJNSA_ILi0EEESU_SU_EEEEENS5_IJNS4_10UnderscoreESX_SX_EEEEENS4_18SM100_TMA_2SM_LOADENS4_14ComposedLayoutINS4_7SwizzleILi3ELi4ELi3EEENS4_18smem_ptr_flag_bitsILi16EEENSS_INS5_IJNSA_ILi8EEESG_EEENS5_IJSG_SC_EEEEEEEvNS4_8identityES10_S1A_vS1B_EENS_8epilogue10collective18CollectiveEpilogueINS1D_23Sm100TmaWarpSpecializedILi4ELi2ELi64ELb1ELb0EEEJNS5_IJNSA_ILi128EEESF_SG_EEENS5_IJNSS_IS1I_SC_EENSS_ISG_SC_EEEEESI_SJ_SI_SJ_NS1D_6fusion15FusionCallbacksIS1H_NS1N_17LinearCombinationISI_fSI_fLNS_15FloatRoundStyleE2EEES1J_S1M_JEEENS4_5SM1004TMEM4LOAD26SM100_TMEM_LOAD_32dp32b64xENS4_13SM90_TMA_LOADES1A_NS4_39AutoVectorizingCopyWithAssumedAlignmentILi128EEENS4_14SM90_TMA_STOREES1A_S1Z_S1Z_EEEvvEEEEvNT_6ParamsE) ;  /* 0xffffff3c02887950 */ /* 0x000fea0003c3ffff */
        .weak           $__internal_2_$__cuda_sm10x_tcgen05_guardrail_trap_unallocated_columns_being_dealloced
        .type           $__internal_2_$__cuda_sm10x_tcgen05_guardrail_trap_unallocated_columns_being_dealloced,@function
        .size           $__internal_2_$__cuda_sm10x_tcgen05_guardrail_trap_unallocated_columns_being_dealloced,(.L_x_194 - $__internal_2_$__cuda_sm10x_tcgen05_guardrail_trap_unallocated_columns_being_dealloced)
$__internal_2_$__cuda_sm10x_tcgen05_guardrail_trap_unallocated_columns_being_dealloced:
[----:B------:R-:W-:Y:S05]  /*c1e0*/  BPT.TRAP 0x1 ;  /* 0x000000040000795c */ /* 0x000fea0000300000 */
[----:B------:R-:W-:-:S04]  /*c1f0*/  HFMA2 R3, -RZ, RZ, 0, 0 ;  /* 0x00000000ff037431 */ /* 0x000fc800000001ff */
[----:B------:R-:W-:Y:S05]  /*c200*/  RET.REL.NODEC R2 `(_ZN7cutlass13device_kernelINS_4gemm6kernel13GemmUniversalIN4cute5tupleIJiiiiEEENS1_10collective13CollectiveMmaINS1_35MainloopSm100TmaUmmaWarpSpecializedILi5ELi2ELi2ENS5_IJNS4_1CILi2EEENSA_ILi1EEESC_EEEEENS5_IJNSA_ILi256EEESF_NSA_ILi64EEEEEENS_6half_tENS5_IJlSC_lEEESI_SJ_NS4_8TiledMMAINS4_8MMA_AtomIJNS4_26SM100_MMA_F16BF16_2x1SM_SSISI_SI_fLi256ELi256ELNS4_4UMMA5MajorE0ELSO_0ELNSN_7ScaleInE0ELSP_0EEEEEENS4_6LayoutINS5_IJSC_SC_SC_EEENS5_IJNSA_ILi0EEESU_SU_EEEEENS5_IJNS4_10UnderscoreESX_SX_EEEEENS4_18SM100_TMA_2SM_LOADENS4_14ComposedLayoutINS4_7SwizzleILi3ELi4ELi3EEENS4_18smem_ptr_flag_bitsILi16EEENSS_INS5_IJNSA_ILi8EEESG_EEENS5_IJSG_SC_EEEEEEEvNS4_8identityES10_S1A_vS1B_EENS_8epilogue10collective18CollectiveEpilogueINS1D_23Sm100TmaWarpSpecializedILi4ELi2ELi64ELb1ELb0EEEJNS5_IJNSA_ILi128EEESF_SG_EEENS5_IJNSS_IS1I_SC_EENSS_ISG_SC_EEEEESI_SJ_SI_SJ_NS1D_6fusion15FusionCallbacksIS1H_NS1N_17LinearCombinationISI_fSI_fLNS_15FloatRoundStyleE2EEES1J_S1M_JEEENS4_5SM1004TMEM4LOAD26SM100_TMEM_LOAD_32dp32b64xENS4_13SM90_TMA_LOADES1A_NS4_39AutoVectorizingCopyWithAssumedAlignmentILi128EEENS4_14SM90_TMA_STOREES1A_S1Z_S1Z_EEEvvEEEEvNT_6ParamsE) ;  /* 0xffffff3c027c7950 */ /* 0x000fea0003c3ffff */
.L_x_193:
[----:B------:R-:W-:-:S00]  /*c210*/  BRA `(.L_x_193) ;  /* 0xfffffffc00fc7947 */ /* 0x000fc0000383ffff */
[----:B------:R-:W-:-:S00]  /*c220*/  NOP ;  /* 0x0000000000007918 */ /* 0x000fc00000000000 */
        /* <DEDUP_REMOVED lines=13> */
.L_x_194:


//--------------------- .nv.global.init           --------------------------
	.section	.nv.global.init,"aw",@progbits
.nv.global.init:
	.type		$str$27,@object
	.size		$str$27,($str$28 - $str$27)
$str$27:
        /*0000*/ 	.byte	0x28, 0x61, 0x64, 0x64, 0x72, 0x65, 0x73, 0x73, 0x20, 0x26, 0x20, 0x6d, 0x61, 0x73, 0x6b, 0x29
        /*0010*/ 	.byte	0x20, 0x3d, 0x3d, 0x20, 0x30, 0x00
	.type		$str$28,@object
	.size		$str$28,($str$26 - $str$28)
$str$28:
        /*0016*/ 	.byte	0x2f, 0x74, 0x6d, 0x70, 0x2f, 0x63, 0x75, 0x74, 0x6c, 0x61, 0x73, 0x73, 0x5f, 0x73, 0x77, 0x65
        /*0026*/ 	.byte	0x65, 0x70, 0x5f, 0x73, 0x72, 0x63, 0x2f, 0x69, 0x6e, 0x63, 0x6c, 0x75, 0x64, 0x65, 0x2f, 0x63
        /*0036*/ 	.byte	0x75, 0x74, 0x65, 0x2f, 0x70, 0x6f, 0x69, 0x6e, 0x74, 0x65, 0x72, 0x5f, 0x66, 0x6c, 0x61, 0x67
        /*0046*/ 	.byte	0x67, 0x65, 0x64, 0x2e, 0x68, 0x70, 0x70, 0x00
	.type		$str$26,@object
	.size		$str$26,($str$25 - $str$26)
$str$26:
        /*004e*/ 	.byte	0x2f, 0x74, 0x6d, 0x70, 0x2f, 0x63, 0x75, 0x74, 0x6c, 0x61, 0x73, 0x73, 0x5f, 0x73, 0x77, 0x65
        /*005e*/ 	.byte	0x65, 0x70, 0x5f, 0x73, 0x72, 0x63, 0x2f, 0x69, 0x6e, 0x63, 0x6c, 0x75, 0x64, 0x65, 0x2f, 0x63
        /*006e*/ 	.byte	0x75, 0x74, 0x65, 0x2f, 0x61, 0x74, 0x6f, 0x6d, 0x2f, 0x63, 0x6f, 0x70, 0x79, 0x5f, 0x74, 0x72
        /*007e*/ 	.byte	0x61, 0x69, 0x74, 0x73, 0x5f, 0x73, 0x6d, 0x31, 0x30, 0x30, 0x2e, 0x68, 0x70, 0x70, 0x00
	.type		$str$25,@object
	.size		$str$25,(__unnamed_1 - $str$25)
$str$25:
        /*008d*/ 	.byte	0x28, 0x28, 0x75, 0x69, 0x6e, 0x74, 0x33, 0x32, 0x5f, 0x74, 0x28, 0x74, 0x68, 0x72, 0x65, 0x61
        /*009d*/ 	.byte	0x64, 0x49, 0x64, 0x78, 0x2e, 0x78, 0x29, 0x20, 0x2f, 0x20, 0x33, 0x32, 0x29, 0x20, 0x25, 0x20
        /*00ad*/ 	.byte	0x34, 0x29, 0x20, 0x3d, 0x3d, 0x20, 0x28, 0x28, 0x28, 0x74, 0x6d, 0x65, 0x6d, 0x5f, 0x61, 0x64
        /*00bd*/ 	.byte	0x64, 0x72, 0x20, 0x3e, 0x3e, 0x20, 0x31, 0x36, 0x29, 0x20, 0x2f, 0x20, 0x33, 0x32, 0x29, 0x20
        /*00cd*/ 	.byte	0x25, 0x20, 0x34, 0x29, 0x00
	.type		__unnamed_1,@object
	.size		__unnamed_1,(__unnamed_2 - __unnamed_1)
__unnamed_1:
        /*00d2*/ 	.byte	0x61, 0x75, 0x74, 0x6f, 0x20, 0x63, 0x75, 0x74, 0x65, 0x3a, 0x3a, 0x61, 0x73, 0x5f, 0x70, 0x6f
        /* <DEDUP_REMOVED lines=24> */
        /*0262*/ 	.byte	0x3e, 0x3e, 0x3e, 0x3e, 0x5d, 0x00
	.type		__unnamed_2,@object
	.size		__unnamed_2,(.L_2 - __unnamed_2)
__unnamed_2:
        /* <DEDUP_REMOVED lines=43> */
        /*0518*/ 	.byte	0x74, 0x65, 0x3a, 0x3a, 0x43, 0x3c, 0x30, 0x3e, 0x3e, 0x3e, 0x3e, 0x5d, 0x00
.L_2:


//--------------------- .nv.shared._ZN7cutlass13device_kernelINS_4gemm6kernel13GemmUniversalIN4cute5tupleIJiiiiEEENS1_10collective13CollectiveMmaINS1_35MainloopSm100TmaUmmaWarpSpecializedILi5ELi2ELi2ENS5_IJNS4_1CILi2EEENSA_ILi1EEESC_EEEEENS5_IJNSA_ILi256EEESF_NSA_ILi64EEEEEENS_6half_tENS5_IJlSC_lEEESI_SJ_NS4_8TiledMMAINS4_8MMA_AtomIJNS4_26SM100_MMA_F16BF16_2x1SM_SSISI_SI_fLi256ELi256ELNS4_4UMMA5MajorE0ELSO_0ELNSN_7ScaleInE0ELSP_0EEEEEENS4_6LayoutINS5_IJSC_SC_SC_EEENS5_IJNSA_ILi0EEESU_SU_EEEEENS5_IJNS4_10UnderscoreESX_SX_EEEEENS4_18SM100_TMA_2SM_LOADENS4_14ComposedLayoutINS4_7SwizzleILi3ELi4ELi3EEENS4_18smem_ptr_flag_bitsILi16EEENSS_INS5_IJNSA_ILi8EEESG_EEENS5_IJSG_SC_EEEEEEEvNS4_8identityES10_S1A_vS1B_EENS_8epilogue10collective18CollectiveEpilogueINS1D_23Sm100TmaWarpSpecializedILi4ELi2ELi64ELb1ELb0EEEJNS5_IJNSA_ILi128EEESF_SG_EEENS5_IJNSS_IS1I_SC_EENSS_ISG_SC_EEEEESI_SJ_SI_SJ_NS1D_6fusion15FusionCallbacksIS1H_NS1N_17LinearCombinationISI_fSI_fLNS_15FloatRoundStyleE2EEES1J_S1M_JEEENS4_5SM1004TMEM4LOAD26SM100_TMEM_LOAD_32dp32b64xENS4_13SM90_TMA_LOADES1A_NS4_39AutoVectorizingCopyWithAssumedAlignmentILi128EEENS4_14SM90_TMA_STOREES1A_S1Z_S1Z_EEEvvEEEEvNT_6ParamsE --------------------------
	.section	.nv.shared._ZN7cutlass13device_kernelINS_4gemm6kernel13GemmUniversalIN4cute5tupleIJiiiiEEENS1_10collective13CollectiveMmaINS1_35MainloopSm100TmaUmmaWarpSpecializedILi5ELi2ELi2ENS5_IJNS4_1CILi2EEENSA_ILi1EEESC_EEEEENS5_IJNSA_ILi256EEESF_NSA_ILi64EEEEEENS_6half_tENS5_IJlSC_lEEESI_SJ_NS4_8TiledMMAINS4_8MMA_AtomIJNS4_26SM100_MMA_F16BF16_2x1SM_SSISI_SI_fLi256ELi256ELNS4_4UMMA5MajorE0ELSO_0ELNSN_7ScaleInE0ELSP_0EEEEEENS4_6LayoutINS5_IJSC_SC_SC_EEENS5_IJNSA_ILi0EEESU_SU_EEEEENS5_IJNS4_10UnderscoreESX_SX_EEEEENS4_18SM100_TMA_2SM_LOADENS4_14ComposedLayoutINS4_7SwizzleILi3ELi4ELi3EEENS4_18smem_ptr_flag_bitsILi16EEENSS_INS5_IJNSA_ILi8EEESG_EEENS5_IJSG_SC_EEEEEEEvNS4_8identityES10_S1A_vS1B_EENS_8epilogue10collective18CollectiveEpilogueINS1D_23Sm100TmaWarpSpecializedILi4ELi2ELi64ELb1ELb0EEEJNS5_IJNSA_ILi128EEESF_SG_EEENS5_IJNSS_IS1I_SC_EENSS_ISG_SC_EEEEESI_SJ_SI_SJ_NS1D_6fusion15FusionCallbacksIS1H_NS1N_17LinearCombinationISI_fSI_fLNS_15FloatRoundStyleE2EEES1J_S1M_JEEENS4_5SM1004TMEM4LOAD26SM100_TMEM_LOAD_32dp32b64xENS4_13SM90_TMA_LOADES1A_NS4_39AutoVectorizingCopyWithAssumedAlignmentILi128EEENS4_14SM90_TMA_STOREES1A_S1Z_S1Z_EEEvvEEEEvNT_6ParamsE,"aw",@nobits
	.sectionflags	@""
	.align	16
	.zero		1024


//--------------------- .nv.shared.reserved.0     --------------------------
	.section	.nv.shared.reserved.0,"aw",@nobits
	.weak		__nv_reservedSMEM_offset_0_alias
	.size		__nv_reservedSMEM_offset_0_alias, 0, 64
	.other		__nv_reservedSMEM_offset_0_alias,@"STO_CUDA_RESERVED_SHARED STV_DEFAULT"
__nv_reservedSMEM_offset_0_alias:
	.zero		0
.nv.shared.reserved.0:
	.zero		64
	.weak		__nv_reservedSMEM_tcgen05_partition
	.type		__nv_reservedSMEM_tcgen05_partition,@object
	.size		__nv_reservedSMEM_tcgen05_partition,(.L_0 - __nv_reservedSMEM_tcgen05_partition)
__nv_reservedSMEM_tcgen05_partition:
	.zero		32
.L_0:


//--------------------- .nv.global                --------------------------
	.section	.nv.global,"aw",@nobits
.nv.global:
	.type		_ZN39_INTERNAL_e7a16c6c_4_k_cu_67579b06_42194cute1_E,@object
	.size		_ZN39_INTERNAL_e7a16c6c_4_k_cu_67579b06_42194cute1_E,(_ZN39_INTERNAL_e7a16c6c_4_k_cu_67579b06_42194cuda3std3__45__cpo6cbeginE - _ZN39_INTERNAL_e7a16c6c_4_k_cu_67579b06_42194cute1_E)
_ZN39_INTERNAL_e7a16c6c_4_k_cu_67579b06_42194cute1_E:
	.zero		1
	.type		_ZN39_INTERNAL_e7a16c6c_4_k_cu_67579b06_42194cuda3std3__45__cpo6cbeginE,@object
	.size		_ZN39_INTERNAL_e7a16c6c_4_k_cu_67579b06_42194cuda3std3__45__cpo6cbeginE,(_ZN39_INTERNAL_e7a16c6c_4_k_cu_67579b06_42194cuda3std3__48in_placeE - _ZN39_INTERNAL_e7a16c6c_4_k_cu_67579b06_42194cuda3std3__45__cpo6cbeginE)
_ZN39_INTERNAL_e7a16c6c_4_k_cu_67579b06_42194cuda3std3__45__cpo6cbeginE:
	.zero		1
	.type		_ZN39_INTERNAL_e7a16c6c_4_k_cu_67579b06_42194cuda3std3__48in_placeE,@object
	.size		_ZN39_INTERNAL_e7a16c6c_4_k_cu_67579b06_42194cuda3std3__48in_placeE,(_ZN39_INTERNAL_e7a16c6c_4_k_cu_67579b06_42194cuda3std6ranges3__45__cpo9iter_moveE - _ZN39_INTERNAL_e7a16c6c_4_k_cu_67579b06_42194cuda3std3__48in_placeE)
_ZN39_INTERNAL_e7a16c6c_4_k_cu_67579b06_42194cuda3std3__48in_placeE:
	.zero		1
	.type		_ZN39_INTERNAL_e7a16c6c_4_k_cu_67579b06_42194cuda3std6ranges3__45__cpo9iter_moveE,@object
	.size		_ZN39_INTERNAL_e7a16c6c_4_k_cu_67579b06_42194cuda3std6ranges3__45__cpo9iter_moveE,(_ZN39_INTERNAL_e7a16c6c_4_k_cu_67579b06_42194cuda3std3__45__cpo5beginE - _ZN39_INTERNAL_e7a16c6c_4_k_cu_67579b06_42194cuda3std6ranges3__45__cpo9iter_moveE)
_ZN39_INTERNAL_e7a16c6c_4_k_cu_67579b06_42194cuda3std6ranges3__45__cpo9iter_moveE:
	.zero		1
	.type		_ZN39_INTERNAL_e7a16c6c_4_k_cu_67579b06_42194cuda3std3__45__cpo5beginE,@object
	.size		_ZN39_INTERNAL_e7a16c6c_4_k_cu_67579b06_42194cuda3std3__45__cpo5beginE,(_ZN39_INTERNAL_e7a16c6c_4_k_cu_67579b06_42194cuda3std3__441_GLOBAL__N__e7a16c6c_4_k_cu_67579b06_42196ignoreE - _ZN39_INTERNAL_e7a16c6c_4_k_cu_67579b06_42194cuda3std3__45__cpo5beginE)
_ZN39_INTERNAL_e7a16c6c_4_k_cu_67579b06_42194cuda3std3__45__cpo5beginE:
	.zero		1
	.type		_ZN39_INTERNAL_e7a16c6c_4_k_cu_67579b06_42194cuda3std3__441_GLOBAL__N__e7a16c6c_4_k_cu_67579b06_42196ignoreE,@object
	.size		_ZN39_INTERNAL_e7a16c6c_4_k_cu_67579b06_42194cuda3std3__441_GLOBAL__N__e7a16c6c_4_k_cu_67579b06_42196ignoreE,(_ZN39_INTERNAL_e7a16c6c_4_k_cu_67579b06_42194cute7productE - _ZN39_INTERNAL_e7a16c6c_4_k_cu_67579b06_42194cuda3std3__441_GLOBAL__N__e7a16c6c_4_k_cu_67579b06_42196ignoreE)
_ZN39_INTERNAL_e7a16c6c_4_k_cu_67579b06_42194cuda3std3__441_GLOBAL__N__e7a16c6c_4_k_cu_67579b06_42196ignoreE:
	.zero		1
	.type		_ZN39_INTERNAL_e7a16c6c_4_k_cu_67579b06_42194cute7productE,@object
	.size		_ZN39_INTERNAL_e7a16c6c_4_k_cu_67579b06_42194cute7productE,(_ZN39_INTERNAL_e7a16c6c_4_k_cu_67579b06_42194cuda3std3__45__cpo3endE - _ZN39_INTERNAL_e7a16c6c_4_k_cu_67579b06_42194cute7productE)
_ZN39_INTERNAL_e7a16c6c_4_k_cu_67579b06_42194cute7productE:
	.zero		1
	.type		_ZN39_INTERNAL_e7a16c6c_4_k_cu_67579b06_42194cuda3std3__45__cpo3endE,@object
	.size		_ZN39_INTERNAL_e7a16c6c_4_k_cu_67579b06_42194cuda3std3__45__cpo3endE,(_ZN39_INTERNAL_e7a16c6c_4_k_cu_67579b06_42194cuda3std3__419piecewise_constructE - _ZN39_INTERNAL_e7a16c6c_4_k_cu_67579b06_42194cuda3std3__45__cpo3endE)
_ZN39_INTERNAL_e7a16c6c_4_k_cu_67579b06_42194cuda3std3__45__cpo3endE:
	.zero		1
	.type		_ZN39_INTERNAL_e7a16c6c_4_k_cu_67579b06_42194cuda3std3__419piecewise_constructE,@object
	.size		_ZN39_INTERNAL_e7a16c6c_4_k_cu_67579b06_42194cuda3std3__419piecewise_constructE,(_ZN39_INTERNAL_e7a16c6c_4_k_cu_67579b06_42194cuda3std3__45__cpo4cendE - _ZN39_INTERNAL_e7a16c6c_4_k_cu_67579b06_42194cuda3std3__419piecewise_constructE)
_ZN39_INTERNAL_e7a16c6c_4_k_cu_67579b06_42194cuda3std3__419piecewise_constructE:
	.zero		1
	.type		_ZN39_INTERNAL_e7a16c6c_4_k_cu_67579b06_42194cuda3std3__45__cpo4cendE,@object
	.size		_ZN39_INTERNAL_e7a16c6c_4_k_cu_67579b06_42194cuda3std3__45__cpo4cendE,(_ZN39_INTERNAL_e7a16c6c_4_k_cu_67579b06_42194cuda3std6ranges3__45__cpo4swapE - _ZN39_INTERNAL_e7a16c6c_4_k_cu_67579b06_42194cuda3std3__45__cpo4cendE)
_ZN39_INTERNAL_e7a16c6c_4_k_cu_67579b06_42194cuda3std3__45__cpo4cendE:
	.zero		1
	.type		_ZN39_INTERNAL_e7a16c6c_4_k_cu_67579b06_42194cuda3std6ranges3__45__cpo4swapE,@object
	.size		_ZN39_INTERNAL_e7a16c6c_4_k_cu_67579b06_42194cuda3std6ranges3__45__cpo4swapE,(.L_10 - _ZN39_INTERNAL_e7a16c6c_4_k_cu_67579b06_42194cuda3std6ranges3__45__cpo4swapE)
_ZN39_INTERNAL_e7a16c6c_4_k_cu_67579b06_42194cuda3std6ranges3__45__cpo4swapE:
	.zero		1
.L_10:


//--------------------- .nv.constant0._ZN7cutlass13device_kernelINS_4gemm6kernel13GemmUniversalIN4cute5tupleIJiiiiEEENS1_10collective13CollectiveMmaINS1_35MainloopSm100TmaUmmaWarpSpecializedILi5ELi2ELi2ENS5_IJNS4_1CILi2EEENSA_ILi1EEESC_EEEEENS5_IJNSA_ILi256EEESF_NSA_ILi64EEEEEENS_6half_tENS5_IJlSC_lEEESI_SJ_NS4_8TiledMMAINS4_8MMA_AtomIJNS4_26SM100_MMA_F16BF16_2x1SM_SSISI_SI_fLi256ELi256ELNS4_4UMMA5MajorE0ELSO_0ELNSN_7ScaleInE0ELSP_0EEEEEENS4_6LayoutINS5_IJSC_SC_SC_EEENS5_IJNSA_ILi0EEESU_SU_EEEEENS5_IJNS4_10UnderscoreESX_SX_EEEEENS4_18SM100_TMA_2SM_LOADENS4_14ComposedLayoutINS4_7SwizzleILi3ELi4ELi3EEENS4_18smem_ptr_flag_bitsILi16EEENSS_INS5_IJNSA_ILi8EEESG_EEENS5_IJSG_SC_EEEEEEEvNS4_8identityES10_S1A_vS1B_EENS_8epilogue10collective18CollectiveEpilogueINS1D_23Sm100TmaWarpSpecializedILi4ELi2ELi64ELb1ELb0EEEJNS5_IJNSA_ILi128EEESF_SG_EEENS5_IJNSS_IS1I_SC_EENSS_ISG_SC_EEEEESI_SJ_SI_SJ_NS1D_6fusion15FusionCallbacksIS1H_NS1N_17LinearCombinationISI_fSI_fLNS_15FloatRoundStyleE2EEES1J_S1M_JEEENS4_5SM1004TMEM4LOAD26SM100_TMEM_LOAD_32dp32b64xENS4_13SM90_TMA_LOADES1A_NS4_39AutoVectorizingCopyWithAssumedAlignmentILi128EEENS4_14SM90_TMA_STOREES1A_S1Z_S1Z_EEEvvEEEEvNT_6ParamsE --------------------------
	.section	.nv.constant0._ZN7cutlass13device_kernelINS_4gemm6kernel13GemmUniversalIN4cute5tupleIJiiiiEEENS1_10collective13CollectiveMmaINS1_35MainloopSm100TmaUmmaWarpSpecializedILi5ELi2ELi2ENS5_IJNS4_1CILi2EEENSA_ILi1EEESC_EEEEENS5_IJNSA_ILi256EEESF_NSA_ILi64EEEEEENS_6half_tENS5_IJlSC_lEEESI_SJ_NS4_8TiledMMAINS4_8MMA_AtomIJNS4_26SM100_MMA_F16BF16_2x1SM_SSISI_SI_fLi256ELi256ELNS4_4UMMA5MajorE0ELSO_0ELNSN_7ScaleInE0ELSP_0EEEEEENS4_6LayoutINS5_IJSC_SC_SC_EEENS5_IJNSA_ILi0EEESU_SU_EEEEENS5_IJNS4_10UnderscoreESX_SX_EEEEENS4_18SM100_TMA_2SM_LOADENS4_14ComposedLayoutINS4_7SwizzleILi3ELi4ELi3EEENS4_18smem_ptr_flag_bitsILi16EEENSS_INS5_IJNSA_ILi8EEESG_EEENS5_IJSG_SC_EEEEEEEvNS4_8identityES10_S1A_vS1B_EENS_8epilogue10collective18CollectiveEpilogueINS1D_23Sm100TmaWarpSpecializedILi4ELi2ELi64ELb1ELb0EEEJNS5_IJNSA_ILi128EEESF_SG_EEENS5_IJNSS_IS1I_SC_EENSS_ISG_SC_EEEEESI_SJ_SI_SJ_NS1D_6fusion15FusionCallbacksIS1H_NS1N_17LinearCombinationISI_fSI_fLNS_15FloatRoundStyleE2EEES1J_S1M_JEEENS4_5SM1004TMEM4LOAD26SM100_TMEM_LOAD_32dp32b64xENS4_13SM90_TMA_LOADES1A_NS4_39AutoVectorizingCopyWithAssumedAlignmentILi128EEENS4_14SM90_TMA_STOREES1A_S1Z_S1Z_EEEvvEEEEvNT_6ParamsE,"a",@progbits
	.sectionflags	@""
	.align	4
.nv.constant0._ZN7cutlass13device_kernelINS_4gemm6kernel13GemmUniversalIN4cute5tupleIJiiiiEEENS1_10collective13CollectiveMmaINS1_35MainloopSm100TmaUmmaWarpSpecializedILi5ELi2ELi2ENS5_IJNS4_1CILi2EEENSA_ILi1EEESC_EEEEENS5_IJNSA_ILi256EEESF_NSA_ILi64EEEEEENS_6half_tENS5_IJlSC_lEEESI_SJ_NS4_8TiledMMAINS4_8MMA_AtomIJNS4_26SM100_MMA_F16BF16_2x1SM_SSISI_SI_fLi256ELi256ELNS4_4UMMA5MajorE0ELSO_0ELNSN_7ScaleInE0ELSP_0EEEEEENS4_6LayoutINS5_IJSC_SC_SC_EEENS5_IJNSA_ILi0EEESU_SU_EEEEENS5_IJNS4_10UnderscoreESX_SX_EEEEENS4_18SM100_TMA_2SM_LOADENS4_14ComposedLayoutINS4_7SwizzleILi3ELi4ELi3EEENS4_18smem_ptr_flag_bitsILi16EEENSS_INS5_IJNSA_ILi8EEESG_EEENS5_IJSG_SC_EEEEEEEvNS4_8identityES10_S1A_vS1B_EENS_8epilogue10collective18CollectiveEpilogueINS1D_23Sm100TmaWarpSpecializedILi4ELi2ELi64ELb1ELb0EEEJNS5_IJNSA_ILi128EEESF_SG_EEENS5_IJNSS_IS1I_SC_EENSS_ISG_SC_EEEEESI_SJ_SI_SJ_NS1D_6fusion15FusionCallbacksIS1H_NS1N_17LinearCombinationISI_fSI_fLNS_15FloatRoundStyleE2EEES1J_S1M_JEEENS4_5SM1004TMEM4LOAD26SM100_TMEM_LOAD_32dp32b64xENS4_13SM90_TMA_LOADES1A_NS4_39AutoVectorizingCopyWithAssumedAlignmentILi128EEENS4_14SM90_TMA_STOREES1A_S1Z_S1Z_EEEvvEEEEvNT_6ParamsE:
	.zero		2944


//--------------------- SYMBOLS --------------------------

	.type		.nv.reservedSmem.offset0,@object
	.size		.nv.reservedSmem.offset0,0x4
	.type		.nv.reservedSmem.cap,@object
	.size		.nv.reservedSmem.cap,0x4
	.type		__assertfail,@function
